//
// Generated by NVIDIA NVVM Compiler
//
// Compiler Build ID: CL-36424714
// Cuda compilation tools, release 13.0, V13.0.88
// Based on NVVM 20.0.0
//

.version 9.0
.target sm_100
.address_size 64

	// .globl	mymatmul_kernel0
// _ZZ16mymatmul_kernel0E11data_shared has been demoted
// _ZZ16mymatmul_kernel0E13kernel_shared has been demoted

.visible .entry mymatmul_kernel0(
	.param .u64 .ptr .align 1 mymatmul_kernel0_param_0,
	.param .u64 .ptr .align 1 mymatmul_kernel0_param_1,
	.param .u64 .ptr .align 1 mymatmul_kernel0_param_2
)
.maxntid 128
{
	.reg .pred 	%p<7>;
	.reg .b32 	%r<168>;
	.reg .b32 	%f<722>;
	.reg .b64 	%rd<46>;
	// demoted variable
	.shared .align 4 .b8 _ZZ16mymatmul_kernel0E11data_shared[32768];
	// demoted variable
	.shared .align 4 .b8 _ZZ16mymatmul_kernel0E13kernel_shared[8192];
	mov.b32 	%r145, 0;
	mov.f32 	%f466, 0f00000000;
	mov.u32 	%r71, %tid.x;
	shl.b32 	%r72, %r71, 2;
	mov.u32 	%r73, _ZZ16mymatmul_kernel0E11data_shared;
	add.s32 	%r74, %r72, %r73;
	add.s32 	%r2, %r74, 4096;
	mov.u32 	%r76, %ctaid.x;
	shl.b32 	%r77, %r76, 12;
	shl.b32 	%r78, %r71, 5;
	or.b32  	%r79, %r77, %r78;
	or.b32  	%r80, %r79, %r71;
	and.b32  	%r81, %r80, 2147224607;
	mov.f32 	%f467, %f466;
	mov.f32 	%f468, %f466;
	mov.f32 	%f469, %f466;
	mov.f32 	%f470, %f466;
	mov.f32 	%f471, %f466;
	mov.f32 	%f472, %f466;
	mov.f32 	%f473, %f466;
	mov.f32 	%f474, %f466;
	mov.f32 	%f475, %f466;
	mov.f32 	%f476, %f466;
	mov.f32 	%f477, %f466;
	mov.f32 	%f478, %f466;
	mov.f32 	%f479, %f466;
	mov.f32 	%f480, %f466;
	mov.f32 	%f481, %f466;
	mov.f32 	%f482, %f466;
	mov.f32 	%f483, %f466;
	mov.f32 	%f484, %f466;
	mov.f32 	%f485, %f466;
	mov.f32 	%f486, %f466;
	mov.f32 	%f487, %f466;
	mov.f32 	%f488, %f466;
	mov.f32 	%f489, %f466;
	mov.f32 	%f490, %f466;
	mov.f32 	%f491, %f466;
	mov.f32 	%f492, %f466;
	mov.f32 	%f493, %f466;
	mov.f32 	%f494, %f466;
	mov.f32 	%f495, %f466;
	mov.f32 	%f496, %f466;
	mov.f32 	%f497, %f466;
	mov.f32 	%f498, %f466;
	mov.f32 	%f499, %f466;
	mov.f32 	%f500, %f466;
	mov.f32 	%f501, %f466;
	mov.f32 	%f502, %f466;
	mov.f32 	%f503, %f466;
	mov.f32 	%f504, %f466;
	mov.f32 	%f505, %f466;
	mov.f32 	%f506, %f466;
	mov.f32 	%f507, %f466;
	mov.f32 	%f508, %f466;
	mov.f32 	%f509, %f466;
	mov.f32 	%f510, %f466;
	mov.f32 	%f511, %f466;
	mov.f32 	%f512, %f466;
	mov.f32 	%f513, %f466;
	mov.f32 	%f514, %f466;
	mov.f32 	%f515, %f466;
	mov.f32 	%f516, %f466;
	mov.f32 	%f517, %f466;
	mov.f32 	%f518, %f466;
	mov.f32 	%f519, %f466;
	mov.f32 	%f520, %f466;
	mov.f32 	%f521, %f466;
	mov.f32 	%f522, %f466;
	mov.f32 	%f523, %f466;
	mov.f32 	%f524, %f466;
	mov.f32 	%f525, %f466;
	mov.f32 	%f526, %f466;
	mov.f32 	%f527, %f466;
	mov.f32 	%f528, %f466;
	mov.f32 	%f529, %f466;
	mov.f32 	%f530, %f466;
	mov.f32 	%f531, %f466;
	mov.f32 	%f532, %f466;
	mov.f32 	%f533, %f466;
	mov.f32 	%f534, %f466;
	mov.f32 	%f535, %f466;
	mov.f32 	%f536, %f466;
	mov.f32 	%f537, %f466;
	mov.f32 	%f538, %f466;
	mov.f32 	%f539, %f466;
	mov.f32 	%f540, %f466;
	mov.f32 	%f541, %f466;
	mov.f32 	%f542, %f466;
	mov.f32 	%f543, %f466;
	mov.f32 	%f544, %f466;
	mov.f32 	%f545, %f466;
	mov.f32 	%f546, %f466;
	mov.f32 	%f547, %f466;
	mov.f32 	%f548, %f466;
	mov.f32 	%f549, %f466;
	mov.f32 	%f550, %f466;
	mov.f32 	%f551, %f466;
	mov.f32 	%f552, %f466;
	mov.f32 	%f553, %f466;
	mov.f32 	%f554, %f466;
	mov.f32 	%f555, %f466;
	mov.f32 	%f556, %f466;
	mov.f32 	%f557, %f466;
	mov.f32 	%f558, %f466;
	mov.f32 	%f559, %f466;
	mov.f32 	%f560, %f466;
	mov.f32 	%f561, %f466;
	mov.f32 	%f562, %f466;
	mov.f32 	%f563, %f466;
	mov.f32 	%f564, %f466;
	mov.f32 	%f565, %f466;
	mov.f32 	%f566, %f466;
	mov.f32 	%f567, %f466;
	mov.f32 	%f568, %f466;
	mov.f32 	%f569, %f466;
	mov.f32 	%f570, %f466;
	mov.f32 	%f571, %f466;
	mov.f32 	%f572, %f466;
	mov.f32 	%f573, %f466;
	mov.f32 	%f574, %f466;
	mov.f32 	%f575, %f466;
	mov.f32 	%f576, %f466;
	mov.f32 	%f577, %f466;
	mov.f32 	%f578, %f466;
	mov.f32 	%f579, %f466;
	mov.f32 	%f580, %f466;
	mov.f32 	%f581, %f466;
	mov.f32 	%f582, %f466;
	mov.f32 	%f583, %f466;
	mov.f32 	%f584, %f466;
	mov.f32 	%f585, %f466;
	mov.f32 	%f586, %f466;
	mov.f32 	%f587, %f466;
	mov.f32 	%f588, %f466;
	mov.f32 	%f589, %f466;
	mov.f32 	%f590, %f466;
	mov.f32 	%f591, %f466;
	mov.f32 	%f592, %f466;
	mov.f32 	%f593, %f466;
$L__BB0_1:
	bar.sync 	0;
	shl.b32 	%r75, %r145, 5;
	add.s32 	%r162, %r81, %r75;
	add.s32 	%r161, %r162, 61440;
	add.s32 	%r160, %r162, 57344;
	add.s32 	%r159, %r162, 53248;
	add.s32 	%r158, %r162, 49152;
	add.s32 	%r157, %r162, 45056;
	add.s32 	%r156, %r162, 40960;
	add.s32 	%r155, %r162, 36864;
	add.s32 	%r154, %r162, 32768;
	add.s32 	%r153, %r162, 28672;
	add.s32 	%r152, %r162, 24576;
	add.s32 	%r151, %r162, 20480;
	add.s32 	%r150, %r162, 16384;
	add.s32 	%r149, %r162, 12288;
	add.s32 	%r148, %r162, 8192;
	add.s32 	%r146, %r162, 4096;
	mov.b32 	%r163, 4096;
	mov.u32 	%r147, %r2;
$L__BB0_2:
	ld.param.u64 	%rd43, [mymatmul_kernel0_param_0];
	mul.wide.u32 	%rd4, %r162, 4;
	cvta.to.global.u64 	%rd5, %rd43;
	add.s64 	%rd6, %rd5, %rd4;
	mul.wide.u32 	%rd7, %r161, 4;
	add.s64 	%rd8, %rd5, %rd7;
	mul.wide.u32 	%rd9, %r160, 4;
	add.s64 	%rd10, %rd5, %rd9;
	mul.wide.u32 	%rd11, %r159, 4;
	add.s64 	%rd12, %rd5, %rd11;
	mul.wide.u32 	%rd13, %r158, 4;
	add.s64 	%rd14, %rd5, %rd13;
	mul.wide.u32 	%rd15, %r157, 4;
	add.s64 	%rd16, %rd5, %rd15;
	mul.wide.u32 	%rd17, %r156, 4;
	add.s64 	%rd18, %rd5, %rd17;
	mul.wide.u32 	%rd19, %r155, 4;
	add.s64 	%rd20, %rd5, %rd19;
	mul.wide.u32 	%rd21, %r154, 4;
	add.s64 	%rd22, %rd5, %rd21;
	mul.wide.u32 	%rd23, %r153, 4;
	add.s64 	%rd24, %rd5, %rd23;
	mul.wide.u32 	%rd25, %r152, 4;
	add.s64 	%rd26, %rd5, %rd25;
	mul.wide.u32 	%rd27, %r151, 4;
	add.s64 	%rd28, %rd5, %rd27;
	mul.wide.u32 	%rd29, %r150, 4;
	add.s64 	%rd30, %rd5, %rd29;
	mul.wide.u32 	%rd31, %r149, 4;
	add.s64 	%rd32, %rd5, %rd31;
	mul.wide.u32 	%rd33, %r148, 4;
	add.s64 	%rd34, %rd5, %rd33;
	mul.wide.u32 	%rd35, %r146, 4;
	add.s64 	%rd36, %rd5, %rd35;
	ld.global.nc.f32 	%f386, [%rd6];
	st.shared.f32 	[%r147+-4096], %f386;
	ld.global.nc.f32 	%f387, [%rd36];
	st.shared.f32 	[%r147+-3584], %f387;
	ld.global.nc.f32 	%f388, [%rd34];
	st.shared.f32 	[%r147+-3072], %f388;
	ld.global.nc.f32 	%f389, [%rd32];
	st.shared.f32 	[%r147+-2560], %f389;
	ld.global.nc.f32 	%f390, [%rd30];
	st.shared.f32 	[%r147+-2048], %f390;
	ld.global.nc.f32 	%f391, [%rd28];
	st.shared.f32 	[%r147+-1536], %f391;
	ld.global.nc.f32 	%f392, [%rd26];
	st.shared.f32 	[%r147+-1024], %f392;
	ld.global.nc.f32 	%f393, [%rd24];
	st.shared.f32 	[%r147+-512], %f393;
	ld.global.nc.f32 	%f394, [%rd22];
	st.shared.f32 	[%r147], %f394;
	ld.global.nc.f32 	%f395, [%rd20];
	st.shared.f32 	[%r147+512], %f395;
	ld.global.nc.f32 	%f396, [%rd18];
	st.shared.f32 	[%r147+1024], %f396;
	ld.global.nc.f32 	%f397, [%rd16];
	st.shared.f32 	[%r147+1536], %f397;
	ld.global.nc.f32 	%f398, [%rd14];
	st.shared.f32 	[%r147+2048], %f398;
	ld.global.nc.f32 	%f399, [%rd12];
	st.shared.f32 	[%r147+2560], %f399;
	ld.global.nc.f32 	%f400, [%rd10];
	st.shared.f32 	[%r147+3072], %f400;
	ld.global.nc.f32 	%f401, [%rd8];
	st.shared.f32 	[%r147+3584], %f401;
	add.s32 	%r163, %r163, 8192;
	add.s32 	%r162, %r162, 65536;
	add.s32 	%r161, %r161, 65536;
	add.s32 	%r160, %r160, 65536;
	add.s32 	%r159, %r159, 65536;
	add.s32 	%r158, %r158, 65536;
	add.s32 	%r157, %r157, 65536;
	add.s32 	%r156, %r156, 65536;
	add.s32 	%r155, %r155, 65536;
	add.s32 	%r154, %r154, 65536;
	add.s32 	%r153, %r153, 65536;
	add.s32 	%r152, %r152, 65536;
	add.s32 	%r151, %r151, 65536;
	add.s32 	%r150, %r150, 65536;
	add.s32 	%r149, %r149, 65536;
	add.s32 	%r148, %r148, 65536;
	add.s32 	%r147, %r147, 8192;
	add.s32 	%r146, %r146, 65536;
	setp.ne.s32 	%p1, %r163, 36864;
	@%p1 bra 	$L__BB0_2;
	ld.param.u64 	%rd44, [mymatmul_kernel0_param_1];
	shl.b32 	%r83, %r145, 17;
	mov.u32 	%r55, %tid.x;
	shl.b32 	%r84, %r55, 6;
	or.b32  	%r85, %r84, %r55;
	and.b32  	%r86, %r85, 4159;
	mov.u32 	%r56, %ctaid.x;
	shl.b32 	%r87, %r56, 6;
	and.b32  	%r57, %r87, 4032;
	or.b32  	%r88, %r86, %r57;
	or.b32  	%r89, %r88, %r83;
	cvta.to.global.u64 	%rd37, %rd44;
	mul.wide.u32 	%rd38, %r89, 4;
	add.s64 	%rd39, %rd37, %rd38;
	ld.global.nc.f32 	%f402, [%rd39];
	shl.b32 	%r90, %r55, 2;
	mov.u32 	%r91, _ZZ16mymatmul_kernel0E13kernel_shared;
	add.s32 	%r92, %r91, %r90;
	st.shared.f32 	[%r92], %f402;
	ld.global.nc.f32 	%f403, [%rd39+32768];
	st.shared.f32 	[%r92+512], %f403;
	ld.global.nc.f32 	%f404, [%rd39+65536];
	st.shared.f32 	[%r92+1024], %f404;
	ld.global.nc.f32 	%f405, [%rd39+98304];
	st.shared.f32 	[%r92+1536], %f405;
	ld.global.nc.f32 	%f406, [%rd39+131072];
	st.shared.f32 	[%r92+2048], %f406;
	ld.global.nc.f32 	%f407, [%rd39+163840];
	st.shared.f32 	[%r92+2560], %f407;
	ld.global.nc.f32 	%f408, [%rd39+196608];
	st.shared.f32 	[%r92+3072], %f408;
	ld.global.nc.f32 	%f409, [%rd39+229376];
	st.shared.f32 	[%r92+3584], %f409;
	ld.global.nc.f32 	%f410, [%rd39+262144];
	st.shared.f32 	[%r92+4096], %f410;
	ld.global.nc.f32 	%f411, [%rd39+294912];
	st.shared.f32 	[%r92+4608], %f411;
	ld.global.nc.f32 	%f412, [%rd39+327680];
	st.shared.f32 	[%r92+5120], %f412;
	ld.global.nc.f32 	%f413, [%rd39+360448];
	st.shared.f32 	[%r92+5632], %f413;
	ld.global.nc.f32 	%f414, [%rd39+393216];
	st.shared.f32 	[%r92+6144], %f414;
	ld.global.nc.f32 	%f415, [%rd39+425984];
	st.shared.f32 	[%r92+6656], %f415;
	ld.global.nc.f32 	%f416, [%rd39+458752];
	st.shared.f32 	[%r92+7168], %f416;
	ld.global.nc.f32 	%f417, [%rd39+491520];
	st.shared.f32 	[%r92+7680], %f417;
	bar.sync 	0;
	mov.b32 	%r164, 0;
$L__BB0_4:
	and.b32  	%r59, %r84, 7680;
	add.s32 	%r95, %r59, %r164;
	shl.b32 	%r96, %r55, 1;
	and.b32  	%r60, %r96, 14;
	shl.b32 	%r97, %r95, 2;
	mov.u32 	%r98, _ZZ16mymatmul_kernel0E11data_shared;
	add.s32 	%r99, %r98, %r97;
	ld.shared.f32 	%f418, [%r99];
	shl.b32 	%r100, %r164, 8;
	shl.b32 	%r101, %r55, 3;
	and.b32  	%r102, %r101, 56;
	or.b32  	%r103, %r100, %r102;
	add.s32 	%r105, %r91, %r103;
	ld.shared.f32 	%f419, [%r105];
	fma.rn.f32 	%f593, %f418, %f419, %f593;
	ld.shared.f32 	%f420, [%r105+64];
	fma.rn.f32 	%f561, %f418, %f420, %f561;
	ld.shared.f32 	%f421, [%r105+128];
	fma.rn.f32 	%f529, %f418, %f421, %f529;
	ld.shared.f32 	%f422, [%r105+192];
	fma.rn.f32 	%f497, %f418, %f422, %f497;
	ld.shared.f32 	%f423, [%r105+4];
	fma.rn.f32 	%f592, %f418, %f423, %f592;
	ld.shared.f32 	%f424, [%r105+68];
	fma.rn.f32 	%f560, %f418, %f424, %f560;
	ld.shared.f32 	%f425, [%r105+132];
	fma.rn.f32 	%f528, %f418, %f425, %f528;
	ld.shared.f32 	%f426, [%r105+196];
	fma.rn.f32 	%f496, %f418, %f426, %f496;
	ld.shared.f32 	%f427, [%r99+128];
	fma.rn.f32 	%f591, %f427, %f419, %f591;
	fma.rn.f32 	%f559, %f427, %f420, %f559;
	fma.rn.f32 	%f527, %f427, %f421, %f527;
	fma.rn.f32 	%f495, %f427, %f422, %f495;
	fma.rn.f32 	%f590, %f427, %f423, %f590;
	fma.rn.f32 	%f558, %f427, %f424, %f558;
	fma.rn.f32 	%f526, %f427, %f425, %f526;
	fma.rn.f32 	%f494, %f427, %f426, %f494;
	ld.shared.f32 	%f428, [%r99+256];
	fma.rn.f32 	%f589, %f428, %f419, %f589;
	fma.rn.f32 	%f557, %f428, %f420, %f557;
	fma.rn.f32 	%f525, %f428, %f421, %f525;
	fma.rn.f32 	%f493, %f428, %f422, %f493;
	fma.rn.f32 	%f588, %f428, %f423, %f588;
	fma.rn.f32 	%f556, %f428, %f424, %f556;
	fma.rn.f32 	%f524, %f428, %f425, %f524;
	fma.rn.f32 	%f492, %f428, %f426, %f492;
	ld.shared.f32 	%f429, [%r99+384];
	fma.rn.f32 	%f587, %f429, %f419, %f587;
	fma.rn.f32 	%f555, %f429, %f420, %f555;
	fma.rn.f32 	%f523, %f429, %f421, %f523;
	fma.rn.f32 	%f491, %f429, %f422, %f491;
	fma.rn.f32 	%f586, %f429, %f423, %f586;
	fma.rn.f32 	%f554, %f429, %f424, %f554;
	fma.rn.f32 	%f522, %f429, %f425, %f522;
	fma.rn.f32 	%f490, %f429, %f426, %f490;
	add.s32 	%r164, %r164, 1;
	setp.ne.s32 	%p2, %r164, 32;
	@%p2 bra 	$L__BB0_4;
	mov.b32 	%r165, 0;
$L__BB0_6:
	add.s32 	%r107, %r59, %r165;
	shl.b32 	%r108, %r107, 2;
	add.s32 	%r110, %r98, %r108;
	ld.shared.f32 	%f430, [%r110+512];
	shl.b32 	%r111, %r60, 2;
	shl.b32 	%r112, %r165, 8;
	or.b32  	%r113, %r112, %r111;
	add.s32 	%r115, %r91, %r113;
	ld.shared.f32 	%f431, [%r115];
	fma.rn.f32 	%f585, %f430, %f431, %f585;
	ld.shared.f32 	%f432, [%r115+64];
	fma.rn.f32 	%f553, %f430, %f432, %f553;
	ld.shared.f32 	%f433, [%r115+128];
	fma.rn.f32 	%f521, %f430, %f433, %f521;
	ld.shared.f32 	%f434, [%r115+192];
	fma.rn.f32 	%f489, %f430, %f434, %f489;
	ld.shared.f32 	%f435, [%r115+4];
	fma.rn.f32 	%f584, %f430, %f435, %f584;
	ld.shared.f32 	%f436, [%r115+68];
	fma.rn.f32 	%f552, %f430, %f436, %f552;
	ld.shared.f32 	%f437, [%r115+132];
	fma.rn.f32 	%f520, %f430, %f437, %f520;
	ld.shared.f32 	%f438, [%r115+196];
	fma.rn.f32 	%f488, %f430, %f438, %f488;
	ld.shared.f32 	%f439, [%r110+640];
	fma.rn.f32 	%f583, %f439, %f431, %f583;
	fma.rn.f32 	%f551, %f439, %f432, %f551;
	fma.rn.f32 	%f519, %f439, %f433, %f519;
	fma.rn.f32 	%f487, %f439, %f434, %f487;
	fma.rn.f32 	%f582, %f439, %f435, %f582;
	fma.rn.f32 	%f550, %f439, %f436, %f550;
	fma.rn.f32 	%f518, %f439, %f437, %f518;
	fma.rn.f32 	%f486, %f439, %f438, %f486;
	ld.shared.f32 	%f440, [%r110+768];
	fma.rn.f32 	%f581, %f440, %f431, %f581;
	fma.rn.f32 	%f549, %f440, %f432, %f549;
	fma.rn.f32 	%f517, %f440, %f433, %f517;
	fma.rn.f32 	%f485, %f440, %f434, %f485;
	fma.rn.f32 	%f580, %f440, %f435, %f580;
	fma.rn.f32 	%f548, %f440, %f436, %f548;
	fma.rn.f32 	%f516, %f440, %f437, %f516;
	fma.rn.f32 	%f484, %f440, %f438, %f484;
	ld.shared.f32 	%f441, [%r110+896];
	fma.rn.f32 	%f579, %f441, %f431, %f579;
	fma.rn.f32 	%f547, %f441, %f432, %f547;
	fma.rn.f32 	%f515, %f441, %f433, %f515;
	fma.rn.f32 	%f483, %f441, %f434, %f483;
	fma.rn.f32 	%f578, %f441, %f435, %f578;
	fma.rn.f32 	%f546, %f441, %f436, %f546;
	fma.rn.f32 	%f514, %f441, %f437, %f514;
	fma.rn.f32 	%f482, %f441, %f438, %f482;
	add.s32 	%r165, %r165, 1;
	setp.ne.s32 	%p3, %r165, 32;
	@%p3 bra 	$L__BB0_6;
	mov.b32 	%r166, 0;
$L__BB0_8:
	add.s32 	%r117, %r59, %r166;
	shl.b32 	%r118, %r117, 2;
	add.s32 	%r120, %r98, %r118;
	ld.shared.f32 	%f442, [%r120+1024];
	shl.b32 	%r122, %r166, 8;
	or.b32  	%r123, %r122, %r111;
	add.s32 	%r125, %r91, %r123;
	ld.shared.f32 	%f443, [%r125];
	fma.rn.f32 	%f577, %f442, %f443, %f577;
	ld.shared.f32 	%f444, [%r125+64];
	fma.rn.f32 	%f545, %f442, %f444, %f545;
	ld.shared.f32 	%f445, [%r125+128];
	fma.rn.f32 	%f513, %f442, %f445, %f513;
	ld.shared.f32 	%f446, [%r125+192];
	fma.rn.f32 	%f481, %f442, %f446, %f481;
	ld.shared.f32 	%f447, [%r125+4];
	fma.rn.f32 	%f576, %f442, %f447, %f576;
	ld.shared.f32 	%f448, [%r125+68];
	fma.rn.f32 	%f544, %f442, %f448, %f544;
	ld.shared.f32 	%f449, [%r125+132];
	fma.rn.f32 	%f512, %f442, %f449, %f512;
	ld.shared.f32 	%f450, [%r125+196];
	fma.rn.f32 	%f480, %f442, %f450, %f480;
	ld.shared.f32 	%f451, [%r120+1152];
	fma.rn.f32 	%f575, %f451, %f443, %f575;
	fma.rn.f32 	%f543, %f451, %f444, %f543;
	fma.rn.f32 	%f511, %f451, %f445, %f511;
	fma.rn.f32 	%f479, %f451, %f446, %f479;
	fma.rn.f32 	%f574, %f451, %f447, %f574;
	fma.rn.f32 	%f542, %f451, %f448, %f542;
	fma.rn.f32 	%f510, %f451, %f449, %f510;
	fma.rn.f32 	%f478, %f451, %f450, %f478;
	ld.shared.f32 	%f452, [%r120+1280];
	fma.rn.f32 	%f573, %f452, %f443, %f573;
	fma.rn.f32 	%f541, %f452, %f444, %f541;
	fma.rn.f32 	%f509, %f452, %f445, %f509;
	fma.rn.f32 	%f477, %f452, %f446, %f477;
	fma.rn.f32 	%f572, %f452, %f447, %f572;
	fma.rn.f32 	%f540, %f452, %f448, %f540;
	fma.rn.f32 	%f508, %f452, %f449, %f508;
	fma.rn.f32 	%f476, %f452, %f450, %f476;
	ld.shared.f32 	%f453, [%r120+1408];
	fma.rn.f32 	%f571, %f453, %f443, %f571;
	fma.rn.f32 	%f539, %f453, %f444, %f539;
	fma.rn.f32 	%f507, %f453, %f445, %f507;
	fma.rn.f32 	%f475, %f453, %f446, %f475;
	fma.rn.f32 	%f570, %f453, %f447, %f570;
	fma.rn.f32 	%f538, %f453, %f448, %f538;
	fma.rn.f32 	%f506, %f453, %f449, %f506;
	fma.rn.f32 	%f474, %f453, %f450, %f474;
	add.s32 	%r166, %r166, 1;
	setp.ne.s32 	%p4, %r166, 32;
	@%p4 bra 	$L__BB0_8;
	mov.b32 	%r167, 0;
$L__BB0_10:
	add.s32 	%r127, %r59, %r167;
	shl.b32 	%r128, %r127, 2;
	add.s32 	%r130, %r98, %r128;
	ld.shared.f32 	%f454, [%r130+1536];
	shl.b32 	%r132, %r167, 8;
	or.b32  	%r133, %r132, %r111;
	add.s32 	%r135, %r91, %r133;
	ld.shared.f32 	%f455, [%r135];
	fma.rn.f32 	%f569, %f454, %f455, %f569;
	ld.shared.f32 	%f456, [%r135+64];
	fma.rn.f32 	%f537, %f454, %f456, %f537;
	ld.shared.f32 	%f457, [%r135+128];
	fma.rn.f32 	%f505, %f454, %f457, %f505;
	ld.shared.f32 	%f458, [%r135+192];
	fma.rn.f32 	%f473, %f454, %f458, %f473;
	ld.shared.f32 	%f459, [%r135+4];
	fma.rn.f32 	%f568, %f454, %f459, %f568;
	ld.shared.f32 	%f460, [%r135+68];
	fma.rn.f32 	%f536, %f454, %f460, %f536;
	ld.shared.f32 	%f461, [%r135+132];
	fma.rn.f32 	%f504, %f454, %f461, %f504;
	ld.shared.f32 	%f462, [%r135+196];
	fma.rn.f32 	%f472, %f454, %f462, %f472;
	ld.shared.f32 	%f463, [%r130+1664];
	fma.rn.f32 	%f567, %f463, %f455, %f567;
	fma.rn.f32 	%f535, %f463, %f456, %f535;
	fma.rn.f32 	%f503, %f463, %f457, %f503;
	fma.rn.f32 	%f471, %f463, %f458, %f471;
	fma.rn.f32 	%f566, %f463, %f459, %f566;
	fma.rn.f32 	%f534, %f463, %f460, %f534;
	fma.rn.f32 	%f502, %f463, %f461, %f502;
	fma.rn.f32 	%f470, %f463, %f462, %f470;
	ld.shared.f32 	%f464, [%r130+1792];
	fma.rn.f32 	%f565, %f464, %f455, %f565;
	fma.rn.f32 	%f533, %f464, %f456, %f533;
	fma.rn.f32 	%f501, %f464, %f457, %f501;
	fma.rn.f32 	%f469, %f464, %f458, %f469;
	fma.rn.f32 	%f564, %f464, %f459, %f564;
	fma.rn.f32 	%f532, %f464, %f460, %f532;
	fma.rn.f32 	%f500, %f464, %f461, %f500;
	fma.rn.f32 	%f468, %f464, %f462, %f468;
	ld.shared.f32 	%f465, [%r130+1920];
	fma.rn.f32 	%f563, %f465, %f455, %f563;
	fma.rn.f32 	%f531, %f465, %f456, %f531;
	fma.rn.f32 	%f499, %f465, %f457, %f499;
	fma.rn.f32 	%f467, %f465, %f458, %f467;
	fma.rn.f32 	%f562, %f465, %f459, %f562;
	fma.rn.f32 	%f530, %f465, %f460, %f530;
	fma.rn.f32 	%f498, %f465, %f461, %f498;
	fma.rn.f32 	%f466, %f465, %f462, %f466;
	add.s32 	%r167, %r167, 1;
	setp.ne.s32 	%p5, %r167, 32;
	@%p5 bra 	$L__BB0_10;
	add.s32 	%r145, %r145, 1;
	setp.ne.s32 	%p6, %r145, 32;
	@%p6 bra 	$L__BB0_1;
	ld.param.u64 	%rd45, [mymatmul_kernel0_param_2];
	cvta.to.global.u64 	%rd40, %rd45;
	shl.b32 	%r136, %r56, 14;
	and.b32  	%r137, %r136, 2146435072;
	shl.b32 	%r138, %r55, 13;
	and.b32  	%r139, %r138, 983040;
	or.b32  	%r140, %r137, %r139;
	or.b32  	%r143, %r140, %r57;
	add.s32 	%r144, %r143, %r60;
	mul.wide.u32 	%rd41, %r144, 4;
	add.s64 	%rd42, %rd40, %rd41;
	st.global.f32 	[%rd42], %f593;
	st.global.f32 	[%rd42+64], %f561;
	st.global.f32 	[%rd42+128], %f529;
	st.global.f32 	[%rd42+192], %f497;
	st.global.f32 	[%rd42+4], %f592;
	st.global.f32 	[%rd42+68], %f560;
	st.global.f32 	[%rd42+132], %f528;
	st.global.f32 	[%rd42+196], %f496;
	st.global.f32 	[%rd42+16384], %f591;
	st.global.f32 	[%rd42+16448], %f559;
	st.global.f32 	[%rd42+16512], %f527;
	st.global.f32 	[%rd42+16576], %f495;
	st.global.f32 	[%rd42+16388], %f590;
	st.global.f32 	[%rd42+16452], %f558;
	st.global.f32 	[%rd42+16516], %f526;
	st.global.f32 	[%rd42+16580], %f494;
	st.global.f32 	[%rd42+32768], %f589;
	st.global.f32 	[%rd42+32832], %f557;
	st.global.f32 	[%rd42+32896], %f525;
	st.global.f32 	[%rd42+32960], %f493;
	st.global.f32 	[%rd42+32772], %f588;
	st.global.f32 	[%rd42+32836], %f556;
	st.global.f32 	[%rd42+32900], %f524;
	st.global.f32 	[%rd42+32964], %f492;
	st.global.f32 	[%rd42+49152], %f587;
	st.global.f32 	[%rd42+49216], %f555;
	st.global.f32 	[%rd42+49280], %f523;
	st.global.f32 	[%rd42+49344], %f491;
	st.global.f32 	[%rd42+49156], %f586;
	st.global.f32 	[%rd42+49220], %f554;
	st.global.f32 	[%rd42+49284], %f522;
	st.global.f32 	[%rd42+49348], %f490;
	st.global.f32 	[%rd42+65536], %f585;
	st.global.f32 	[%rd42+65600], %f553;
	st.global.f32 	[%rd42+65664], %f521;
	st.global.f32 	[%rd42+65728], %f489;
	st.global.f32 	[%rd42+65540], %f584;
	st.global.f32 	[%rd42+65604], %f552;
	st.global.f32 	[%rd42+65668], %f520;
	st.global.f32 	[%rd42+65732], %f488;
	st.global.f32 	[%rd42+81920], %f583;
	st.global.f32 	[%rd42+81984], %f551;
	st.global.f32 	[%rd42+82048], %f519;
	st.global.f32 	[%rd42+82112], %f487;
	st.global.f32 	[%rd42+81924], %f582;
	st.global.f32 	[%rd42+81988], %f550;
	st.global.f32 	[%rd42+82052], %f518;
	st.global.f32 	[%rd42+82116], %f486;
	st.global.f32 	[%rd42+98304], %f581;
	st.global.f32 	[%rd42+98368], %f549;
	st.global.f32 	[%rd42+98432], %f517;
	st.global.f32 	[%rd42+98496], %f485;
	st.global.f32 	[%rd42+98308], %f580;
	st.global.f32 	[%rd42+98372], %f548;
	st.global.f32 	[%rd42+98436], %f516;
	st.global.f32 	[%rd42+98500], %f484;
	st.global.f32 	[%rd42+114688], %f579;
	st.global.f32 	[%rd42+114752], %f547;
	st.global.f32 	[%rd42+114816], %f515;
	st.global.f32 	[%rd42+114880], %f483;
	st.global.f32 	[%rd42+114692], %f578;
	st.global.f32 	[%rd42+114756], %f546;
	st.global.f32 	[%rd42+114820], %f514;
	st.global.f32 	[%rd42+114884], %f482;
	st.global.f32 	[%rd42+131072], %f577;
	st.global.f32 	[%rd42+131136], %f545;
	st.global.f32 	[%rd42+131200], %f513;
	st.global.f32 	[%rd42+131264], %f481;
	st.global.f32 	[%rd42+131076], %f576;
	st.global.f32 	[%rd42+131140], %f544;
	st.global.f32 	[%rd42+131204], %f512;
	st.global.f32 	[%rd42+131268], %f480;
	st.global.f32 	[%rd42+147456], %f575;
	st.global.f32 	[%rd42+147520], %f543;
	st.global.f32 	[%rd42+147584], %f511;
	st.global.f32 	[%rd42+147648], %f479;
	st.global.f32 	[%rd42+147460], %f574;
	st.global.f32 	[%rd42+147524], %f542;
	st.global.f32 	[%rd42+147588], %f510;
	st.global.f32 	[%rd42+147652], %f478;
	st.global.f32 	[%rd42+163840], %f573;
	st.global.f32 	[%rd42+163904], %f541;
	st.global.f32 	[%rd42+163968], %f509;
	st.global.f32 	[%rd42+164032], %f477;
	st.global.f32 	[%rd42+163844], %f572;
	st.global.f32 	[%rd42+163908], %f540;
	st.global.f32 	[%rd42+163972], %f508;
	st.global.f32 	[%rd42+164036], %f476;
	st.global.f32 	[%rd42+180224], %f571;
	st.global.f32 	[%rd42+180288], %f539;
	st.global.f32 	[%rd42+180352], %f507;
	st.global.f32 	[%rd42+180416], %f475;
	st.global.f32 	[%rd42+180228], %f570;
	st.global.f32 	[%rd42+180292], %f538;
	st.global.f32 	[%rd42+180356], %f506;
	st.global.f32 	[%rd42+180420], %f474;
	st.global.f32 	[%rd42+196608], %f569;
	st.global.f32 	[%rd42+196672], %f537;
	st.global.f32 	[%rd42+196736], %f505;
	st.global.f32 	[%rd42+196800], %f473;
	st.global.f32 	[%rd42+196612], %f568;
	st.global.f32 	[%rd42+196676], %f536;
	st.global.f32 	[%rd42+196740], %f504;
	st.global.f32 	[%rd42+196804], %f472;
	st.global.f32 	[%rd42+212992], %f567;
	st.global.f32 	[%rd42+213056], %f535;
	st.global.f32 	[%rd42+213120], %f503;
	st.global.f32 	[%rd42+213184], %f471;
	st.global.f32 	[%rd42+212996], %f566;
	st.global.f32 	[%rd42+213060], %f534;
	st.global.f32 	[%rd42+213124], %f502;
	st.global.f32 	[%rd42+213188], %f470;
	st.global.f32 	[%rd42+229376], %f565;
	st.global.f32 	[%rd42+229440], %f533;
	st.global.f32 	[%rd42+229504], %f501;
	st.global.f32 	[%rd42+229568], %f469;
	st.global.f32 	[%rd42+229380], %f564;
	st.global.f32 	[%rd42+229444], %f532;
	st.global.f32 	[%rd42+229508], %f500;
	st.global.f32 	[%rd42+229572], %f468;
	st.global.f32 	[%rd42+245760], %f563;
	st.global.f32 	[%rd42+245824], %f531;
	st.global.f32 	[%rd42+245888], %f499;
	st.global.f32 	[%rd42+245952], %f467;
	st.global.f32 	[%rd42+245764], %f562;
	st.global.f32 	[%rd42+245828], %f530;
	st.global.f32 	[%rd42+245892], %f498;
	st.global.f32 	[%rd42+245956], %f466;
	ret;

}


// ===== COMPILED SASS (sm_100) =====

	.target	sm_100

	.elftype	@"ET_EXEC"


//--------------------- .note.nv.tkinfo           --------------------------
	.section	.note.nv.tkinfo,"",@"SHT_NOTE"
	.sectionflags	@"SHF_NOTE_NV_TKINFO"
	.tkinfo
        /*0018*/ 	.word	0x00000002
        /*0030*/ 	.string	""
        /*0030*/ 	.string	"ptxas"
        /*0030*/ 	.string	"Cuda compilation tools, release 13.0, V13.0.88"
        /*0030*/ 	.string	"Build cuda_13.0.r13.0/compiler.36424714_0"
        /*0030*/ 	.string	"-arch sm_100 -m 64 "



//--------------------- .note.nv.cuinfo           --------------------------
	.section	.note.nv.cuinfo,"",@"SHT_NOTE"
	.sectionflags	@"SHF_NOTE_NV_CUINFO"
        /*0018*/ 	.short	0x0002
        /*001a*/ 	.short	0x0064
        /*001c*/ 	.short	0x0082
	.zero		2


//--------------------- .nv.info                  --------------------------
	.section	.nv.info,"",@"SHT_CUDA_INFO"
	.align	4


	//----- nvinfo : EIATTR_REGCOUNT
	.align		4
        /*0000*/ 	.byte	0x04, 0x2f
        /*0002*/ 	.short	(.L_1 - .L_0)
	.align		4
.L_0:
        /*0004*/ 	.word	index@(mymatmul_kernel0)
        /*0008*/ 	.word	0x000000a7


	//----- nvinfo : EIATTR_FRAME_SIZE
	.align		4
.L_1:
        /*000c*/ 	.byte	0x04, 0x11
        /*000e*/ 	.short	(.L_3 - .L_2)
	.align		4
.L_2:
        /*0010*/ 	.word	index@(mymatmul_kernel0)
        /*0014*/ 	.word	0x00000000


	//----- nvinfo : EIATTR_MIN_STACK_SIZE
	.align		4
.L_3:
        /*0018*/ 	.byte	0x04, 0x12
        /*001a*/ 	.short	(.L_5 - .L_4)
	.align		4
.L_4:
        /*001c*/ 	.word	index@(mymatmul_kernel0)
        /*0020*/ 	.word	0x00000000
.L_5:


//--------------------- .nv.compat                --------------------------
	.section	.nv.compat,"",@"SHT_CUDA_COMPAT_INFO"
	.align	4
        /*0000*/ 	.byte	0x02, 0x09, 0x00, 0x00, 0x02, 0x02, 0x01, 0x00, 0x02, 0x05, 0x05, 0x00, 0x03, 0x07, 0x01, 0x01
        /*0010*/ 	.byte	0x02, 0x03, 0x00, 0x00, 0x02, 0x06, 0x01, 0x00, 0x04, 0x0b, 0x08, 0x00, 0x09, 0x00, 0x00, 0x00
        /*0020*/ 	.byte	0x00, 0x00, 0x00, 0x00


//--------------------- .nv.info.mymatmul_kernel0 --------------------------
	.section	.nv.info.mymatmul_kernel0,"",@"SHT_CUDA_INFO"
	.sectionflags	@""
	.align	4


	//----- nvinfo : EIATTR_CUDA_API_VERSION
	.align		4
        /*0000*/ 	.byte	0x04, 0x37
        /*0002*/ 	.short	(.L_7 - .L_6)
.L_6:
        /*0004*/ 	.word	0x00000082


	//----- nvinfo : EIATTR_KPARAM_INFO
	.align		4
.L_7:
        /*0008*/ 	.byte	0x04, 0x17
        /*000a*/ 	.short	(.L_9 - .L_8)
.L_8:
        /*000c*/ 	.word	0x00000000
        /*0010*/ 	.short	0x0002
        /*0012*/ 	.short	0x0010
        /*0014*/ 	.byte	0x00, 0xf5, 0x21, 0x00


	//----- nvinfo : EIATTR_KPARAM_INFO
	.align		4
.L_9:
        /*0018*/ 	.byte	0x04, 0x17
        /*001a*/ 	.short	(.L_11 - .L_10)
.L_10:
        /*001c*/ 	.word	0x00000000
        /*0020*/ 	.short	0x0001
        /*0022*/ 	.short	0x0008
        /*0024*/ 	.byte	0x00, 0xf5, 0x21, 0x00


	//----- nvinfo : EIATTR_KPARAM_INFO
	.align		4
.L_11:
        /*0028*/ 	.byte	0x04, 0x17
        /*002a*/ 	.short	(.L_13 - .L_12)
.L_12:
        /*002c*/ 	.word	0x00000000
        /*0030*/ 	.short	0x0000
        /*0032*/ 	.short	0x0000
        /*0034*/ 	.byte	0x00, 0xf5, 0x21, 0x00


	//----- nvinfo : EIATTR_SPARSE_MMA_MASK
	.align		4
.L_13:
        /*0038*/ 	.byte	0x03, 0x50
        /*003a*/ 	.short	0x0000


	//----- nvinfo : EIATTR_MAXREG_COUNT
	.align		4
        /*003c*/ 	.byte	0x03, 0x1b
        /*003e*/ 	.short	0x00ff


	//----- nvinfo : EIATTR_NUM_BARRIERS
	.align		4
        /*0040*/ 	.byte	0x02, 0x4c
        /*0042*/ 	.byte	0x01
	.zero		1


	//----- nvinfo : EIATTR_MERCURY_ISA_VERSION
	.align		4
        /*0044*/ 	.byte	0x03, 0x5f
        /*0046*/ 	.short	0x0101


	//----- nvinfo : EIATTR_VRC_CTA_INIT_COUNT
	.align		4
        /*0048*/ 	.byte	0x02, 0x4a
	.zero		1
	.zero		1


	//----- nvinfo : EIATTR_EXIT_INSTR_OFFSETS
	.align		4
        /*004c*/ 	.byte	0x04, 0x1c
        /*004e*/ 	.short	(.L_15 - .L_14)


	//   ....[0]....
.L_14:
        /*0050*/ 	.word	0x000049d0


	//----- nvinfo : EIATTR_MAX_THREADS
	.align		4
.L_15:
        /*0054*/ 	.byte	0x04, 0x05
        /*0056*/ 	.short	(.L_17 - .L_16)
.L_16:
        /*0058*/ 	.word	0x00000080
        /*005c*/ 	.word	0x00000001
        /*0060*/ 	.word	0x00000001


	//----- nvinfo : EIATTR_CBANK_PARAM_SIZE
	.align		4
.L_17:
        /*0064*/ 	.byte	0x03, 0x19
        /*0066*/ 	.short	0x0018


	//----- nvinfo : EIATTR_PARAM_CBANK
	.align		4
        /*0068*/ 	.byte	0x04, 0x0a
        /*006a*/ 	.short	(.L_19 - .L_18)
	.align		4
.L_18:
        /*006c*/ 	.word	index@(.nv.constant0.mymatmul_kernel0)
        /*0070*/ 	.short	0x0380
        /*0072*/ 	.short	0x0018


	//----- nvinfo : EIATTR_SW_WAR
	.align		4
.L_19:
        /*0074*/ 	.byte	0x04, 0x36
        /*0076*/ 	.short	(.L_21 - .L_20)
.L_20:
        /*0078*/ 	.word	0x00000008
.L_21:


//--------------------- .nv.callgraph             --------------------------
	.section	.nv.callgraph,"",@"SHT_CUDA_CALLGRAPH"
	.align	4
	.sectionentsize	8
	.align		4
        /*0000*/ 	.word	0x00000000
	.align		4
        /*0004*/ 	.word	0xffffffff
	.align		4
        /*0008*/ 	.word	0x00000000
	.align		4
        /*000c*/ 	.word	0xfffffffe
	.align		4
        /*0010*/ 	.word	0x00000000
	.align		4
        /*0014*/ 	.word	0xfffffffd
	.align		4
        /*0018*/ 	.word	0x00000000
	.align		4
        /*001c*/ 	.word	0xfffffffc


//--------------------- .text.mymatmul_kernel0    --------------------------
	.section	.text.mymatmul_kernel0,"ax",@progbits
	.align	128
        .global         mymatmul_kernel0
        .type           mymatmul_kernel0,@function
        .size           mymatmul_kernel0,(.L_x_6 - mymatmul_kernel0)
        .other          mymatmul_kernel0,@"STO_CUDA_ENTRY STV_DEFAULT"
mymatmul_kernel0:
.text.mymatmul_kernel0:
[----:B------:R-:W-:Y:S01]  /*0000*/  LDC R1, c[0x0][0x37c] ;  /* 0x0000df00ff017b82 */ /* 0x000fe20000000800 */
[----:B------:R-:W0:Y:S07]  /*0010*/  S2R R84, SR_TID.X ;  /* 0x0000000000547919 */ /* 0x000e2e0000002100 */
[----:B------:R-:W1:Y:S01]  /*0020*/  S2UR UR5, SR_CTAID.X ;  /* 0x00000000000579c3 */ /* 0x000e620000002500 */
[----:B------:R-:W-:Y:S01]  /*0030*/  UMOV UR4, 0x400 ;  /* 0x0000040000047882 */ /* 0x000fe20000000000 */
[----:B------:R-:W-:Y:S01]  /*0040*/  HFMA2 R0, -RZ, RZ, 0, 0 ;  /* 0x00000000ff007431 */ /* 0x000fe200000001ff */
[----:B------:R-:W-:-:S02]  /*0050*/  CS2R R116, SRZ ;  /* 0x0000000000747805 */ /* 0x000fc4000001ff00 */
[----:B------:R-:W-:Y:S02]  /*0060*/  CS2R R138, SRZ ;  /* 0x00000000008a7805 */ /* 0x000fe4000001ff00 */
[----:B------:R-:W-:Y:S02]  /*0070*/  CS2R R156, SRZ ;  /* 0x00000000009c7805 */ /* 0x000fe4000001ff00 */
[----:B------:R-:W-:Y:S02]  /*0080*/  CS2R R154, SRZ ;  /* 0x00000000009a7805 */ /* 0x000fe4000001ff00 */
[----:B------:R-:W-:Y:S01]  /*0090*/  CS2R R114, SRZ ;  /* 0x0000000000727805 */ /* 0x000fe2000001ff00 */
[----:B------:R-:W2:Y:S01]  /*00a0*/  S2UR UR6, SR_CgaCtaId ;  /* 0x00000000000679c3 */ /* 0x000ea20000008800 */
[----:B------:R-:W-:Y:S02]  /*00b0*/  MOV R2, RZ ;  /* 0x000000ff00027202 */ /* 0x000fe40000000f00 */
[----:B------:R-:W-:-:S02]  /*00c0*/  CS2R R136, SRZ ;  /* 0x0000000000887805 */ /* 0x000fc4000001ff00 */
[----:B------:R-:W-:Y:S02]  /*00d0*/  CS2R R152, SRZ ;  /* 0x0000000000987805 */ /* 0x000fe4000001ff00 */
[----:B------:R-:W-:Y:S02]  /*00e0*/  CS2R R150, SRZ ;  /* 0x0000000000967805 */ /* 0x000fe4000001ff00 */
[----:B------:R-:W-:Y:S02]  /*00f0*/  CS2R R134, SRZ ;  /* 0x0000000000867805 */ /* 0x000fe4000001ff00 */
[----:B------:R-:W-:Y:S02]  /*0100*/  CS2R R126, SRZ ;  /* 0x00000000007e7805 */ /* 0x000fe4000001ff00 */
[----:B------:R-:W-:Y:S02]  /*0110*/  CS2R R132, SRZ ;  /* 0x0000000000847805 */ /* 0x000fe4000001ff00 */
[----:B------:R-:W-:-:S02]  /*0120*/  CS2R R148, SRZ ;  /* 0x0000000000947805 */ /* 0x000fc4000001ff00 */
[----:B------:R-:W-:Y:S02]  /*0130*/  CS2R R146, SRZ ;  /* 0x0000000000927805 */ /* 0x000fe4000001ff00 */
[----:B------:R-:W-:Y:S02]  /*0140*/  CS2R R4, SRZ ;  /* 0x0000000000047805 */ /* 0x000fe4000001ff00 */
[----:B------:R-:W-:Y:S02]  /*0150*/  CS2R R6, SRZ ;  /* 0x0000000000067805 */ /* 0x000fe4000001ff00 */
[----:B------:R-:W-:Y:S02]  /*0160*/  CS2R R8, SRZ ;  /* 0x0000000000087805 */ /* 0x000fe4000001ff00 */
[----:B------:R-:W-:Y:S02]  /*0170*/  CS2R R10, SRZ ;  /* 0x00000000000a7805 */ /* 0x000fe4000001ff00 */
[----:B------:R-:W-:-:S02]  /*0180*/  CS2R R12, SRZ ;  /* 0x00000000000c7805 */ /* 0x000fc4000001ff00 */
[----:B------:R-:W-:Y:S01]  /*0190*/  CS2R R124, SRZ ;  /* 0x00000000007c7805 */ /* 0x000fe2000001ff00 */
[----:B-1----:R-:W-:Y:S01]  /*01a0*/  USHF.L.U32 UR5, UR5, 0xc, URZ ;  /* 0x0000000c05057899 */ /* 0x002fe200080006ff */
[----:B------:R-:W-:Y:S02]  /*01b0*/  CS2R R144, SRZ ;  /* 0x0000000000907805 */ /* 0x000fe4000001ff00 */
[----:B------:R-:W-:Y:S02]  /*01c0*/  CS2R R130, SRZ ;  /* 0x0000000000827805 */ /* 0x000fe4000001ff00 */
[----:B------:R-:W-:Y:S02]  /*01d0*/  CS2R R14, SRZ ;  /* 0x00000000000e7805 */ /* 0x000fe4000001ff00 */
[----:B------:R-:W-:Y:S02]  /*01e0*/  CS2R R112, SRZ ;  /* 0x0000000000707805 */ /* 0x000fe4000001ff00 */
[----:B------:R-:W-:-:S02]  /*01f0*/  CS2R R142, SRZ ;  /* 0x00000000008e7805 */ /* 0x000fc4000001ff00 */
[----:B------:R-:W-:Y:S02]  /*0200*/  CS2R R128, SRZ ;  /* 0x0000000000807805 */ /* 0x000fe4000001ff00 */
[C---:B0-----:R-:W-:Y:S01]  /*0210*/  SHF.L.U32 R3, R84.reuse, 0x5, RZ ;  /* 0x0000000554037819 */ /* 0x041fe200000006ff */
[----:B--2---:R-:W-:Y:S01]  /*0220*/  ULEA UR4, UR6, UR4, 0x18 ;  /* 0x0000000406047291 */ /* 0x004fe2000f8ec0ff */
[----:B------:R-:W-:Y:S02]  /*0230*/  CS2R R108, SRZ ;  /* 0x00000000006c7805 */ /* 0x000fe4000001ff00 */
[----:B------:R-:W-:Y:S02]  /*0240*/  CS2R R122, SRZ ;  /* 0x00000000007a7805 */ /* 0x000fe4000001ff00 */
[----:B------:R-:W-:Y:S02]  /*0250*/  LOP3.LUT R3, R84, UR5, R3, 0xfe, !PT ;  /* 0x0000000554037c12 */ /* 0x000fe4000f8efe03 */
        /* <DEDUP_REMOVED lines=36> */
[----:B------:R-:W-:Y:S01]  /*04a0*/  LOP3.LUT R85, R3, 0x7ffc0c1f, RZ, 0xc0, !PT ;  /* 0x7ffc0c1f03557812 */ /* 0x000fe200078ec0ff */
[----:B------:R-:W0:Y:S01]  /*04b0*/  LDCU.64 UR12, c[0x0][0x358] ;  /* 0x00006b00ff0c77ac */ /* 0x000e220008000a00 */
[----:B------:R-:W-:Y:S01]  /*04c0*/  LEA R84, R84, UR4, 0x2 ;  /* 0x0000000454547c11 */ /* 0x000fe2000f8e10ff */
[----:B------:R-:W-:-:S06]  /*04d0*/  UMOV UR4, URZ ;  /* 0x000000ff00047c82 */ /* 0x000fcc0008000000 */
.L_x_4:
[----:B------:R-:W1:Y:S01]  /*04e0*/  LDC.64 R40, c[0x0][0x380] ;  /* 0x0000e000ff287b82 */ /* 0x000e620000000a00 */
[----:B------:R-:W-:-:S04]  /*04f0*/  MOV R42, UR4 ;  /* 0x00000004002a7c02 */ /* 0x000fc80008000f00 */
[----:B------:R-:W-:-:S05]  /*0500*/  LEA R3, R42, R85, 0x5 ;  /* 0x000000552a037211 */ /* 0x000fca00078e28ff */
[----:B-1----:R-:W-:-:S06]  /*0510*/  IMAD.WIDE.U32 R50, R3, 0x4, R40 ;  /* 0x0000000403327825 */ /* 0x002fcc00078e0028 */
[----:B0-----:R0:W2:Y:S01]  /*0520*/  LDG.E.CONSTANT R50, desc[UR12][R50.64] ;  /* 0x0000000c32327981 */ /* 0x0010a2000c1e9900 */
[C---:B------:R-:W-:Y:S02]  /*0530*/  IADD3 R43, PT, PT, R3.reuse, 0x4000, RZ ;  /* 0x00004000032b7810 */ /* 0x040fe40007ffe0ff */
[C---:B------:R-:W-:Y:S01]  /*0540*/  IADD3 R47, PT, PT, R3.reuse, 0x2000, RZ ;  /* 0x00002000032f7810 */ /* 0x040fe20007ffe0ff */
[----:B------:R-:W-:Y:S01]  /*0550*/  BAR.SYNC.DEFER_BLOCKING 0x0 ;  /* 0x0000000000007b1d */ /* 0x000fe20000010000 */
[----:B------:R-:W-:Y:S01]  /*0560*/  IADD3 R49, PT, PT, R3, 0x5000, RZ ;  /* 0x0000500003317810 */ /* 0x000fe20007ffe0ff */
[--C-:B------:R-:W-:Y:S01]  /*0570*/  IMAD.WIDE.U32 R42, R43, 0x4, R40.reuse ;  /* 0x000000042b2a7825 */ /* 0x100fe200078e0028 */
[C---:B------:R-:W-:Y:S02]  /*0580*/  IADD3 R55, PT, PT, R3.reuse, 0x7000, RZ ;  /* 0x0000700003377810 */ /* 0x040fe40007ffe0ff */
[----:B------:R-:W-:Y:S01]  /*0590*/  IADD3 R45, PT, PT, R3, 0x3000, RZ ;  /* 0x00003000032d7810 */ /* 0x000fe20007ffe0ff */
[--C-:B------:R-:W-:Y:S01]  /*05a0*/  IMAD.WIDE.U32 R46, R47, 0x4, R40.reuse ;  /* 0x000000042f2e7825 */ /* 0x100fe200078e0028 */
[C---:B------:R-:W-:Y:S01]  /*05b0*/  IADD3 R53, PT, PT, R3.reuse, 0x8000, RZ ;  /* 0x0000800003357810 */ /* 0x040fe20007ffe0ff */
[----:B------:R1:W3:Y:S01]  /*05c0*/  LDG.E.CONSTANT R99, desc[UR12][R42.64] ;  /* 0x0000000c2a637981 */ /* 0x0002e2000c1e9900 */
[----:B0-----:R-:W-:Y:S01]  /*05d0*/  IADD3 R51, PT, PT, R3, 0x9000, RZ ;  /* 0x0000900003337810 */ /* 0x001fe20007ffe0ff */
[--C-:B------:R-:W-:Y:S01]  /*05e0*/  IMAD.WIDE.U32 R44, R45, 0x4, R40.reuse ;  /* 0x000000042d2c7825 */ /* 0x100fe200078e0028 */
[----:B------:R-:W-:Y:S01]  /*05f0*/  IADD3 R89, PT, PT, R3, 0x1000, RZ ;  /* 0x0000100003597810 */ /* 0x000fe20007ffe0ff */
[----:B------:R0:W4:Y:S04]  /*0600*/  LDG.E.CONSTANT R159, desc[UR12][R46.64] ;  /* 0x0000000c2e9f7981 */ /* 0x000128000c1e9900 */
[----:B------:R5:W4:Y:S01]  /*0610*/  LDG.E.CONSTANT R158, desc[UR12][R44.64] ;  /* 0x0000000c2c9e7981 */ /* 0x000b22000c1e9900 */
[----:B------:R-:W-:-:S04]  /*0620*/  IMAD.WIDE.U32 R88, R89, 0x4, R40 ;  /* 0x0000000459587825 */ /* 0x000fc800078e0028 */
[--C-:B-1----:R-:W-:Y:S01]  /*0630*/  IMAD.WIDE.U32 R42, R49, 0x4, R40.reuse ;  /* 0x00000004312a7825 */ /* 0x102fe200078e0028 */
[----:B------:R-:W-:Y:S01]  /*0640*/  IADD3 R49, PT, PT, R3, 0x6000, RZ ;  /* 0x0000600003317810 */ /* 0x000fe20007ffe0ff */
[----:B------:R-:W4:Y:S02]  /*0650*/  LDG.E.CONSTANT R88, desc[UR12][R88.64] ;  /* 0x0000000c58587981 */ /* 0x000f24000c1e9900 */
[--C-:B0-----:R-:W-:Y:S02]  /*0660*/  IMAD.WIDE.U32 R46, R55, 0x4, R40.reuse ;  /* 0x00000004372e7825 */ /* 0x101fe400078e0028 */
[----:B------:R0:W4:Y:S02]  /*0670*/  LDG.E.CONSTANT R98, desc[UR12][R42.64] ;  /* 0x0000000c2a627981 */ /* 0x000124000c1e9900 */
[--C-:B------:R-:W-:Y:S02]  /*0680*/  IMAD.WIDE.U32 R48, R49, 0x4, R40.reuse ;  /* 0x0000000431307825 */ /* 0x100fe400078e0028 */
[----:B------:R-:W3:Y:S04]  /*0690*/  LDG.E.CONSTANT R92, desc[UR12][R46.64] ;  /* 0x0000000c2e5c7981 */ /* 0x000ee8000c1e9900 */
[----:B------:R-:W4:Y:S01]  /*06a0*/  LDG.E.CONSTANT R93, desc[UR12][R48.64] ;  /* 0x0000000c305d7981 */ /* 0x000f22000c1e9900 */
[----:B-----5:R-:W-:-:S04]  /*06b0*/  IMAD.WIDE.U32 R44, R53, 0x4, R40 ;  /* 0x00000004352c7825 */ /* 0x020fc800078e0028 */
[--C-:B0-----:R-:W-:Y:S01]  /*06c0*/  IMAD.WIDE.U32 R42, R51, 0x4, R40.reuse ;  /* 0x00000004332a7825 */ /* 0x101fe200078e0028 */
[C---:B------:R-:W-:Y:S01]  /*06d0*/  IADD3 R51, PT, PT, R3.reuse, 0xa000, RZ ;  /* 0x0000a00003337810 */ /* 0x040fe20007ffe0ff */
[----:B------:R-:W5:Y:S04]  /*06e0*/  LDG.E.CONSTANT R91, desc[UR12][R44.64] ;  /* 0x0000000c2c5b7981 */ /* 0x000f68000c1e9900 */
[----:B------:R0:W5:Y:S01]  /*06f0*/  LDG.E.CONSTANT R90, desc[UR12][R42.64] ;  /* 0x0000000c2a5a7981 */ /* 0x000162000c1e9900 */
[----:B------:R-:W-:Y:S01]  /*0700*/  IADD3 R55, PT, PT, R3, 0xb000, RZ ;  /* 0x0000b00003377810 */ /* 0x000fe20007ffe0ff */
[----:B0-----:R-:W-:Y:S01]  /*0710*/  IMAD.WIDE.U32 R42, R51, 0x4, R40 ;  /* 0x00000004332a7825 */ /* 0x001fe200078e0028 */
[----:B------:R-:W-:-:S04]  /*0720*/  IADD3 R53, PT, PT, R3, 0xc000, RZ ;  /* 0x0000c00003357810 */ /* 0x000fc80007ffe0ff */
[----:B------:R0:W5:Y:S01]  /*0730*/  LDG.E.CONSTANT R89, desc[UR12][R42.64] ;  /* 0x0000000c2a597981 */ /* 0x000162000c1e9900 */
[----:B------:R-:W-:Y:S01]  /*0740*/  IADD3 R51, PT, PT, R3, 0xd000, RZ ;  /* 0x0000d00003337810 */ /* 0x000fe20007ffe0ff */
[----:B------:R-:W-:Y:S01]  /*0750*/  IMAD.WIDE.U32 R44, R55, 0x4, R40 ;  /* 0x00000004372c7825 */ /* 0x000fe200078e0028 */
[----:B------:R-:W-:-:S03]  /*0760*/  IADD3 R49, PT, PT, R3, 0xe000, RZ ;  /* 0x0000e00003317810 */ /* 0x000fc60007ffe0ff */
[--C-:B------:R-:W-:Y:S01]  /*0770*/  IMAD.WIDE.U32 R46, R51, 0x4, R40.reuse ;  /* 0x00000004332e7825 */ /* 0x100fe200078e0028 */
[----:B------:R-:W-:Y:S01]  /*0780*/  IADD3 R51, PT, PT, R3, 0xf000, RZ ;  /* 0x0000f00003337810 */ /* 0x000fe20007ffe0ff */
[----:B------:R-:W5:Y:S02]  /*0790*/  LDG.E.CONSTANT R44, desc[UR12][R44.64] ;  /* 0x0000000c2c2c7981 */ /* 0x000f64000c1e9900 */
[--C-:B0-----:R-:W-:Y:S02]  /*07a0*/  IMAD.WIDE.U32 R42, R53, 0x4, R40.reuse ;  /* 0x00000004352a7825 */ /* 0x101fe400078e0028 */
[----:B------:R-:W5:Y:S04]  /*07b0*/  LDG.E.CONSTANT R46, desc[UR12][R46.64] ;  /* 0x0000000c2e2e7981 */ /* 0x000f68000c1e9900 */
[----:B------:R0:W5:Y:S02]  /*07c0*/  LDG.E.CONSTANT R45, desc[UR12][R42.64] ;  /* 0x0000000c2a2d7981 */ /* 0x000164000c1e9900 */
[----:B0-----:R-:W-:-:S04]  /*07d0*/  IMAD.WIDE.U32 R42, R49, 0x4, R40 ;  /* 0x00000004312a7825 */ /* 0x001fc800078e0028 */
[----:B------:R-:W-:Y:S01]  /*07e0*/  IMAD.WIDE.U32 R48, R51, 0x4, R40 ;  /* 0x0000000433307825 */ /* 0x000fe200078e0028 */
[C---:B------:R-:W-:Y:S01]  /*07f0*/  IADD3 R51, PT, PT, R3.reuse, 0x10000, RZ ;  /* 0x0001000003337810 */ /* 0x040fe20007ffe0ff */
[----:B------:R0:W5:Y:S01]  /*0800*/  LDG.E.CONSTANT R47, desc[UR12][R42.64] ;  /* 0x0000000c2a2f7981 */ /* 0x000162000c1e9900 */
[----:B------:R-:W-:-:S03]  /*0810*/  IADD3 R53, PT, PT, R3, 0x12000, RZ ;  /* 0x0001200003357810 */ /* 0x000fc60007ffe0ff */
[----:B------:R-:W5:Y:S01]  /*0820*/  LDG.E.CONSTANT R48, desc[UR12][R48.64] ;  /* 0x0000000c30307981 */ /* 0x000f62000c1e9900 */
[--C-:B0-----:R-:W-:Y:S01]  /*0830*/  IMAD.WIDE.U32 R42, R51, 0x4, R40.reuse ;  /* 0x00000004332a7825 */ /* 0x101fe200078e0028 */
[C---:B------:R-:W-:Y:S02]  /*0840*/  IADD3 R51, PT, PT, R3.reuse, 0x11000, RZ ;  /* 0x0001100003337810 */ /* 0x040fe40007ffe0ff */
[C---:B------:R-:W-:Y:S02]  /*0850*/  IADD3 R55, PT, PT, R3.reuse, 0x14000, RZ ;  /* 0x0001400003377810 */ /* 0x040fe40007ffe0ff */
[----:B------:R0:W5:Y:S01]  /*0860*/  LDG.E.CONSTANT R49, desc[UR12][R42.64] ;  /* 0x0000000c2a317981 */ /* 0x000162000c1e9900 */
[----:B------:R-:W-:Y:S01]  /*0870*/  IADD3 R87, PT, PT, R3, 0x16000, RZ ;  /* 0x0001600003577810 */ /* 0x000fe20007ffe0ff */
[----:B0-----:R-:W-:Y:S01]  /*0880*/  IMAD.WIDE.U32 R42, R53, 0x4, R40 ;  /* 0x00000004352a7825 */ /* 0x001fe200078e0028 */
[----:B------:R-:W-:-:S05]  /*0890*/  IADD3 R53, PT, PT, R3, 0x13000, RZ ;  /* 0x0001300003357810 */ /* 0x000fca0007ffe0ff */
[----:B------:R-:W-:-:S06]  /*08a0*/  IMAD.WIDE.U32 R52, R53, 0x4, R40 ;  /* 0x0000000435347825 */ /* 0x000fcc00078e0028 */
[----:B------:R-:W5:Y:S01]  /*08b0*/  LDG.E.CONSTANT R52, desc[UR12][R52.64] ;  /* 0x0000000c34347981 */ /* 0x000f62000c1e9900 */
[----:B------:R-:W-:-:S03]  /*08c0*/  IADD3 R161, PT, PT, R3, 0x19000, RZ ;  /* 0x0001900003a17810 */ /* 0x000fc60007ffe0ff */
[----:B--2---:R0:W-:Y:S02]  /*08d0*/  STS [R84], R50 ;  /* 0x0000003254007388 */ /* 0x0041e40000000800 */
[----:B0-----:R-:W-:-:S06]  /*08e0*/  IMAD.WIDE.U32 R50, R51, 0x4, R40 ;  /* 0x0000000433327825 */ /* 0x001fcc00078e0028 */
[----:B------:R-:W2:Y:S04]  /*08f0*/  LDG.E.CONSTANT R50, desc[UR12][R50.64] ;  /* 0x0000000c32327981 */ /* 0x000ea8000c1e9900 */
[----:B------:R0:W2:Y:S02]  /*0900*/  LDG.E.CONSTANT R51, desc[UR12][R42.64] ;  /* 0x0000000c2a337981 */ /* 0x0000a4000c1e9900 */
[----:B0-----:R-:W-:Y:S01]  /*0910*/  IMAD.WIDE.U32 R42, R55, 0x4, R40 ;  /* 0x00000004372a7825 */ /* 0x001fe200078e0028 */
[----:B------:R-:W-:-:S04]  /*0920*/  IADD3 R55, PT, PT, R3, 0x15000, RZ ;  /* 0x0001500003377810 */ /* 0x000fc80007ffe0ff */
[----:B------:R0:W2:Y:S01]  /*0930*/  LDG.E.CONSTANT R53, desc[UR12][R42.64] ;  /* 0x0000000c2a357981 */ /* 0x0000a2000c1e9900 */
[----:B------:R-:W-:-:S06]  /*0940*/  IMAD.WIDE.U32 R54, R55, 0x4, R40 ;  /* 0x0000000437367825 */ /* 0x000fcc00078e0028 */
[----:B------:R-:W2:Y:S01]  /*0950*/  LDG.E.CONSTANT R54, desc[UR12][R54.64] ;  /* 0x0000000c36367981 */ /* 0x000ea2000c1e9900 */
[----:B0-----:R-:W-:Y:S01]  /*0960*/  IMAD.WIDE.U32 R42, R87, 0x4, R40 ;  /* 0x00000004572a7825 */ /* 0x001fe200078e0028 */
[----:B------:R-:W-:-:S04]  /*0970*/  IADD3 R87, PT, PT, R3, 0x17000, RZ ;  /* 0x0001700003577810 */ /* 0x000fc80007ffe0ff */
[----:B------:R0:W2:Y:S02]  /*0980*/  LDG.E.CONSTANT R55, desc[UR12][R42.64] ;  /* 0x0000000c2a377981 */ /* 0x0000a4000c1e9900 */
[----:B0-----:R-:W-:Y:S01]  /*0990*/  IMAD.WIDE.U32 R42, R87, 0x4, R40 ;  /* 0x00000004572a7825 */ /* 0x001fe200078e0028 */
[----:B------:R-:W-:-:S04]  /*09a0*/  IADD3 R87, PT, PT, R3, 0x18000, RZ ;  /* 0x0001800003577810 */ /* 0x000fc80007ffe0ff */
[----:B------:R0:W2:Y:S02]  /*09b0*/  LDG.E.CONSTANT R86, desc[UR12][R42.64] ;  /* 0x0000000c2a567981 */ /* 0x0000a4000c1e9900 */
[----:B0-----:R-:W-:-:S05]  /*09c0*/  IMAD.WIDE.U32 R42, R87, 0x4, R40 ;  /* 0x00000004572a7825 */ /* 0x001fca00078e0028 */
[----:B------:R0:W2:Y:S02]  /*09d0*/  LDG.E.CONSTANT R87, desc[UR12][R42.64] ;  /* 0x0000000c2a577981 */ /* 0x0000a4000c1e9900 */
[----:B0-----:R-:W-:Y:S01]  /*09e0*/  IMAD.WIDE.U32 R42, R161, 0x4, R40 ;  /* 0x00000004a12a7825 */ /* 0x001fe200078e0028 */
[----:B------:R-:W-:-:S04]  /*09f0*/  IADD3 R161, PT, PT, R3, 0x1a000, RZ ;  /* 0x0001a00003a17810 */ /* 0x000fc80007ffe0ff */
[----:B------:R0:W2:Y:S02]  /*0a00*/  LDG.E.CONSTANT R160, desc[UR12][R42.64] ;  /* 0x0000000c2aa07981 */ /* 0x0000a4000c1e9900 */
[----:B0-----:R-:W-:-:S05]  /*0a10*/  IMAD.WIDE.U32 R42, R161, 0x4, R40 ;  /* 0x00000004a12a7825 */ /* 0x001fca00078e0028 */
[----:B------:R0:W2:Y:S01]  /*0a20*/  LDG.E.CONSTANT R161, desc[UR12][R42.64] ;  /* 0x0000000c2aa17981 */ /* 0x0000a2000c1e9900 */
[----:B------:R-:W-:-:S03]  /*0a30*/  IADD3 R163, PT, PT, R3, 0x1b000, RZ ;  /* 0x0001b00003a37810 */ /* 0x000fc60007ffe0ff */
[----:B----4-:R-:W-:Y:S04]  /*0a40*/  STS [R84+0xc00], R93 ;  /* 0x000c005d54007388 */ /* 0x010fe80000000800 */
[----:B---3--:R1:W-:Y:S01]  /*0a50*/  STS [R84+0xe00], R92 ;  /* 0x000e005c54007388 */ /* 0x0083e20000000800 */
[----:B0-----:R-:W-:-:S03]  /*0a60*/  IADD3 R43, PT, PT, R3, 0x1c000, RZ ;  /* 0x0001c000032b7810 */ /* 0x001fc60007ffe0ff */
[----:B------:R0:W-:Y:S02]  /*0a70*/  STS [R84+0x800], R99 ;  /* 0x0008006354007388 */ /* 0x0001e40000000800 */
[----:B------:R-:W-:-:S04]  /*0a80*/  IMAD.WIDE.U32 R42, R43, 0x4, R40 ;  /* 0x000000042b2a7825 */ /* 0x000fc800078e0028 */
[----:B-1----:R-:W-:Y:S01]  /*0a90*/  IMAD.WIDE.U32 R92, R163, 0x4, R40 ;  /* 0x00000004a35c7825 */ /* 0x002fe200078e0028 */
[----:B0-----:R-:W-:-:S05]  /*0aa0*/  IADD3 R99, PT, PT, R3, 0x1d000, RZ ;  /* 0x0001d00003637810 */ /* 0x001fca0007ffe0ff */
[----:B------:R-:W3:Y:S04]  /*0ab0*/  LDG.E.CONSTANT R92, desc[UR12][R92.64] ;  /* 0x0000000c5c5c7981 */ /* 0x000ee8000c1e9900 */
[----:B-----5:R0:W-:Y:S04]  /*0ac0*/  STS [R84+0x1000], R91 ;  /* 0x0010005b54007388 */ /* 0x0201e80000000800 */
[----:B------:R1:W4:Y:S02]  /*0ad0*/  LDG.E.CONSTANT R93, desc[UR12][R42.64] ;  /* 0x0000000c2a5d7981 */ /* 0x000324000c1e9900 */
[----:B-1----:R-:W-:Y:S01]  /*0ae0*/  IMAD.WIDE.U32 R42, R99, 0x4, R40 ;  /* 0x00000004632a7825 */ /* 0x002fe200078e0028 */
[----:B------:R-:W-:-:S04]  /*0af0*/  IADD3 R99, PT, PT, R3, 0x1e000, RZ ;  /* 0x0001e00003637810 */ /* 0x000fc80007ffe0ff */
[----:B0-----:R0:W5:Y:S04]  /*0b00*/  LDG.E.CONSTANT R91, desc[UR12][R42.64] ;  /* 0x0000000c2a5b7981 */ /* 0x001168000c1e9900 */
[----:B------:R1:W-:Y:S01]  /*0b10*/  STS [R84+0x1400], R89 ;  /* 0x0014005954007388 */ /* 0x0003e20000000800 */
[----:B0-----:R-:W-:Y:S01]  /*0b20*/  IMAD.WIDE.U32 R42, R99, 0x4, R40 ;  /* 0x00000004632a7825 */ /* 0x001fe200078e0028 */
[----:B------:R-:W-:-:S04]  /*0b30*/  IADD3 R99, PT, PT, R3, 0x1f000, RZ ;  /* 0x0001f00003637810 */ /* 0x000fc80007ffe0ff */
[----:B-1----:R0:W3:Y:S04]  /*0b40*/  LDG.E.CONSTANT R89, desc[UR12][R42.64] ;  /* 0x0000000c2a597981 */ /* 0x0020e8000c1e9900 */
[----:B------:R1:W-:Y:S01]  /*0b50*/  STS [R84+0x1200], R90 ;  /* 0x0012005a54007388 */ /* 0x0003e20000000800 */
[----:B0-----:R-:W-:Y:S01]  /*0b60*/  IMAD.WIDE.U32 R42, R99, 0x4, R40 ;  /* 0x00000004632a7825 */ /* 0x001fe200078e0028 */
[----:B------:R-:W-:-:S04]  /*0b70*/  IADD3 R99, PT, PT, R3, 0x20000, RZ ;  /* 0x0002000003637810 */ /* 0x000fc80007ffe0ff */
[----:B-1----:R0:W5:Y:S04]  /*0b80*/  LDG.E.CONSTANT R90, desc[UR12][R42.64] ;  /* 0x0000000c2a5a7981 */ /* 0x002168000c1e9900 */
[----:B------:R1:W-:Y:S01]  /*0b90*/  STS [R84+0x200], R88 ;  /* 0x0002005854007388 */ /* 0x0003e20000000800 */
[----:B0-----:R-:W-:Y:S01]  /*0ba0*/  IMAD.WIDE.U32 R42, R99, 0x4, R40 ;  /* 0x00000004632a7825 */ /* 0x001fe200078e0028 */
[----:B------:R-:W-:-:S04]  /*0bb0*/  IADD3 R99, PT, PT, R3, 0x21000, RZ ;  /* 0x0002100003637810 */ /* 0x000fc80007ffe0ff */
[----:B-1----:R0:W4:Y:S04]  /*0bc0*/  LDG.E.CONSTANT R88, desc[UR12][R42.64] ;  /* 0x0000000c2a587981 */ /* 0x002128000c1e9900 */
[----:B------:R1:W-:Y:S01]  /*0bd0*/  STS [R84+0xa00], R98 ;  /* 0x000a006254007388 */ /* 0x0003e20000000800 */
[--C-:B0-----:R-:W-:Y:S01]  /*0be0*/  IMAD.WIDE.U32 R42, R99, 0x4, R40.reuse ;  /* 0x00000004632a7825 */ /* 0x101fe200078e0028 */
[C---:B------:R-:W-:Y:S02]  /*0bf0*/  IADD3 R99, PT, PT, R3.reuse, 0x22000, RZ ;  /* 0x0002200003637810 */ /* 0x040fe40007ffe0ff */
[----:B------:R0:W-:Y:S04]  /*0c00*/  STS [R84+0x400], R159 ;  /* 0x0004009f54007388 */ /* 0x0001e80000000800 */
[----:B-1----:R1:W5:Y:S01]  /*0c10*/  LDG.E.CONSTANT R98, desc[UR12][R42.64] ;  /* 0x0000000c2a627981 */ /* 0x002362000c1e9900 */
[----:B0-----:R-:W-:Y:S01]  /*0c20*/  IADD3 R159, PT, PT, R3, 0x23000, RZ ;  /* 0x00023000039f7810 */ /* 0x001fe20007ffe0ff */
[----:B-1----:R-:W-:-:S05]  /*0c30*/  IMAD.WIDE.U32 R42, R99, 0x4, R40 ;  /* 0x00000004632a7825 */ /* 0x002fca00078e0028 */
[----:B------:R0:W5:Y:S04]  /*0c40*/  LDG.E.CONSTANT R99, desc[UR12][R42.64] ;  /* 0x0000000c2a637981 */ /* 0x000168000c1e9900 */
[----:B------:R1:W-:Y:S01]  /*0c50*/  STS [R84+0x600], R158 ;  /* 0x0006009e54007388 */ /* 0x0003e20000000800 */
[----:B0-----:R-:W-:Y:S01]  /*0c60*/  IMAD.WIDE.U32 R42, R159, 0x4, R40 ;  /* 0x000000049f2a7825 */ /* 0x001fe200078e0028 */
[----:B------:R-:W-:-:S04]  /*0c70*/  IADD3 R159, PT, PT, R3, 0x24000, RZ ;  /* 0x00024000039f7810 */ /* 0x000fc80007ffe0ff */
[----:B-1----:R0:W5:Y:S02]  /*0c80*/  LDG.E.CONSTANT R158, desc[UR12][R42.64] ;  /* 0x0000000c2a9e7981 */ /* 0x002164000c1e9900 */
[--C-:B0-----:R-:W-:Y:S02]  /*0c90*/  IMAD.WIDE.U32 R42, R159, 0x4, R40.reuse ;  /* 0x000000049f2a7825 */ /* 0x101fe400078e0028 */
[----:B------:R0:W-:Y:S04]  /*0ca0*/  STS [R84+0x1800], R45 ;  /* 0x0018002d54007388 */ /* 0x0001e80000000800 */
[----:B------:R1:W5:Y:S01]  /*0cb0*/  LDG.E.CONSTANT R159, desc[UR12][R42.64] ;  /* 0x0000000c2a9f7981 */ /* 0x000362000c1e9900 */
[C---:B0-----:R-:W-:Y:S02]  /*0cc0*/  IADD3 R45, PT, PT, R3.reuse, 0x26000, RZ ;  /* 0x00026000032d7810 */ /* 0x041fe40007ffe0ff */
[----:B-1----:R-:W-:Y:S01]  /*0cd0*/  IADD3 R43, PT, PT, R3, 0x25000, RZ ;  /* 0x00025000032b7810 */ /* 0x002fe20007ffe0ff */
[----:B------:R-:W-:Y:S04]  /*0ce0*/  STS [R84+0x1a00], R46 ;  /* 0x001a002e54007388 */ /* 0x000fe80000000800 */
[--C-:B------:R-:W-:Y:S01]  /*0cf0*/  IMAD.WIDE.U32 R42, R43, 0x4, R40.reuse ;  /* 0x000000042b2a7825 */ /* 0x100fe200078e0028 */
[----:B------:R0:W-:Y:S04]  /*0d00*/  STS [R84+0x1c00], R47 ;  /* 0x001c002f54007388 */ /* 0x0001e80000000800 */
[----:B------:R1:W-:Y:S01]  /*0d10*/  STS [R84+0x2000], R49 ;  /* 0x0020003154007388 */ /* 0x0003e20000000800 */
[----:B0-----:R-:W-:-:S03]  /*0d20*/  IMAD.WIDE.U32 R46, R45, 0x4, R40 ;  /* 0x000000042d2e7825 */ /* 0x001fc600078e0028 */
[----:B------:R0:W5:Y:S01]  /*0d30*/  LDG.E.CONSTANT R45, desc[UR12][R42.64] ;  /* 0x0000000c2a2d7981 */ /* 0x000162000c1e9900 */
[----:B-1----:R-:W-:-:S03]  /*0d40*/  IADD3 R49, PT, PT, R3, 0x27000, RZ ;  /* 0x0002700003317810 */ /* 0x002fc60007ffe0ff */
[----:B------:R1:W-:Y:S04]  /*0d50*/  STS [R84+0x1600], R44 ;  /* 0x0016002c54007388 */ /* 0x0003e80000000800 */
[----:B-1----:R1:W5:Y:S04]  /*0d60*/  LDG.E.CONSTANT R44, desc[UR12][R46.64] ;  /* 0x0000000c2e2c7981 */ /* 0x002368000c1e9900 */
[----:B--2---:R2:W-:Y:S02]  /*0d70*/  STS [R84+0x2400], R51 ;  /* 0x0024003354007388 */ /* 0x0045e40000000800 */
[----:B--2---:R-:W-:-:S05]  /*0d80*/  IADD3 R51, PT, PT, R3, 0x29000, RZ ;  /* 0x0002900003337810 */ /* 0x004fca0007ffe0ff */
[----:B0-----:R-:W-:Y:S01]  /*0d90*/  IMAD.WIDE.U32 R42, R51, 0x4, R40 ;  /* 0x00000004332a7825 */ /* 0x001fe200078e0028 */
[----:B------:R-:W-:-:S03]  /*0da0*/  IADD3 R51, PT, PT, R3, 0x2a000, RZ ;  /* 0x0002a00003337810 */ /* 0x000fc60007ffe0ff */
[--C-:B-1----:R-:W-:Y:S01]  /*0db0*/  IMAD.WIDE.U32 R46, R49, 0x4, R40.reuse ;  /* 0x00000004312e7825 */ /* 0x102fe200078e0028 */
[----:B------:R0:W-:Y:S04]  /*0dc0*/  STS [R84+0x2a00], R54 ;  /* 0x002a003654007388 */ /* 0x0001e80000000800 */
[----:B------:R1:W-:Y:S04]  /*0dd0*/  STS [R84+0x2800], R53 ;  /* 0x0028003554007388 */ /* 0x0003e80000000800 */
[----:B------:R-:W2:Y:S04]  /*0de0*/  LDG.E.CONSTANT R46, desc[UR12][R46.64] ;  /* 0x0000000c2e2e7981 */ /* 0x000ea8000c1e9900 */
[----:B0-----:R0:W2:Y:S02]  /*0df0*/  LDG.E.CONSTANT R54, desc[UR12][R42.64] ;  /* 0x0000000c2a367981 */ /* 0x0010a4000c1e9900 */
[----:B0-----:R-:W-:Y:S01]  /*0e00*/  IMAD.WIDE.U32 R42, R51, 0x4, R40 ;  /* 0x00000004332a7825 */ /* 0x001fe200078e0028 */
[----:B------:R-:W-:-:S02]  /*0e10*/  IADD3 R51, PT, PT, R3, 0x2b000, RZ ;  /* 0x0002b00003337810 */ /* 0x000fc40007ffe0ff */
[C---:B------:R-:W-:Y:S02]  /*0e20*/  IADD3 R47, PT, PT, R3.reuse, 0x2c000, RZ ;  /* 0x0002c000032f7810 */ /* 0x040fe40007ffe0ff */
[----:B-1----:R0:W2:Y:S01]  /*0e30*/  LDG.E.CONSTANT R53, desc[UR12][R42.64] ;  /* 0x0000000c2a357981 */ /* 0x0020a2000c1e9900 */
[----:B------:R-:W-:-:S03]  /*0e40*/  IADD3 R49, PT, PT, R3, 0x28000, RZ ;  /* 0x0002800003317810 */ /* 0x000fc60007ffe0ff */
[----:B------:R1:W-:Y:S01]  /*0e50*/  STS [R84+0x2600], R52 ;  /* 0x0026003454007388 */ /* 0x0003e20000000800 */
[----:B0-----:R-:W-:-:S05]  /*0e60*/  IMAD.WIDE.U32 R42, R51, 0x4, R40 ;  /* 0x00000004332a7825 */ /* 0x001fca00078e0028 */
[----:B-1----:R0:W2:Y:S04]  /*0e70*/  LDG.E.CONSTANT R52, desc[UR12][R42.64] ;  /* 0x0000000c2a347981 */ /* 0x0020a8000c1e9900 */
[----:B------:R1:W-:Y:S01]  /*0e80*/  STS [R84+0x1e00], R48 ;  /* 0x001e003054007388 */ /* 0x0003e20000000800 */
[--C-:B0-----:R-:W-:Y:S01]  /*0e90*/  IMAD.WIDE.U32 R42, R47, 0x4, R40.reuse ;  /* 0x000000042f2a7825 */ /* 0x101fe200078e0028 */
[----:B------:R-:W-:Y:S02]  /*0ea0*/  IADD3 R47, PT, PT, R3, 0x2e000, RZ ;  /* 0x0002e000032f7810 */ /* 0x000fe40007ffe0ff */
[----:B------:R0:W-:Y:S01]  /*0eb0*/  STS [R84+0x3000], R87 ;  /* 0x0030005754007388 */ /* 0x0001e20000000800 */
[----:B-1----:R-:W-:-:S03]  /*0ec0*/  IMAD.WIDE.U32 R48, R49, 0x4, R40 ;  /* 0x0000000431307825 */ /* 0x002fc600078e0028 */
[----:B------:R1:W2:Y:S04]  /*0ed0*/  LDG.E.CONSTANT R51, desc[UR12][R42.64] ;  /* 0x0000000c2a337981 */ /* 0x0002a8000c1e9900 */
[----:B------:R1:W-:Y:S01]  /*0ee0*/  STS [R84+0x2c00], R55 ;  /* 0x002c003754007388 */ /* 0x0003e20000000800 */
[----:B0-----:R-:W-:Y:S01]  /*0ef0*/  IADD3 R87, PT, PT, R3, 0x2d000, RZ ;  /* 0x0002d00003577810 */ /* 0x001fe20007ffe0ff */
[----:B-1----:R-:W-:Y:S02]  /*0f00*/  IMAD.WIDE.U32 R42, R47, 0x4, R40 ;  /* 0x000000042f2a7825 */ /* 0x002fe400078e0028 */
[----:B------:R0:W-:Y:S04]  /*0f10*/  STS [R84+0x3400], R161 ;  /* 0x003400a154007388 */ /* 0x0001e80000000800 */
[----:B------:R1:W2:Y:S04]  /*0f20*/  LDG.E.CONSTANT R55, desc[UR12][R48.64] ;  /* 0x0000000c30377981 */ /* 0x0002a8000c1e9900 */
[----:B------:R1:W-:Y:S01]  /*0f30*/  STS [R84+0x2e00], R86 ;  /* 0x002e005654007388 */ /* 0x0003e20000000800 */
[----:B0-----:R-:W-:-:S03]  /*0f40*/  IADD3 R161, PT, PT, R3, 0x30000, RZ ;  /* 0x0003000003a17810 */ /* 0x001fc60007ffe0ff */
[----:B------:R0:W2:Y:S01]  /*0f50*/  LDG.E.CONSTANT R47, desc[UR12][R42.64] ;  /* 0x0000000c2a2f7981 */ /* 0x0000a2000c1e9900 */
[----:B-1----:R-:W-:Y:S01]  /*0f60*/  IADD3 R49, PT, PT, R3, 0x2f000, RZ ;  /* 0x0002f00003317810 */ /* 0x002fe20007ffe0ff */
[----:B------:R-:W-:-:S04]  /*0f70*/  IMAD.WIDE.U32 R86, R87, 0x4, R40 ;  /* 0x0000000457567825 */ /* 0x000fc800078e0028 */
[--C-:B0-----:R-:W-:Y:S01]  /*0f80*/  IMAD.WIDE.U32 R42, R161, 0x4, R40.reuse ;  /* 0x00000004a12a7825 */ /* 0x101fe200078e0028 */
[----:B------:R-:W-:Y:S01]  /*0f90*/  IADD3 R161, PT, PT, R3, 0x3f000, RZ ;  /* 0x0003f00003a17810 */ /* 0x000fe20007ffe0ff */
[----:B------:R0:W-:Y:S02]  /*0fa0*/  STS [R84+0x2200], R50 ;  /* 0x0022003254007388 */ /* 0x0001e40000000800 */
[--C-:B------:R-:W-:Y:S02]  /*0fb0*/  IMAD.WIDE.U32 R48, R49, 0x4, R40.reuse ;  /* 0x0000000431307825 */ /* 0x100fe400078e0028 */
[----:B------:R1:W2:Y:S04]  /*0fc0*/  LDG.E.CONSTANT R86, desc[UR12][R86.64] ;  /* 0x0000000c56567981 */ /* 0x0002a8000c1e9900 */
[----:B------:R-:W2:Y:S04]  /*0fd0*/  LDG.E.CONSTANT R48, desc[UR12][R48.64] ;  /* 0x0000000c30307981 */ /* 0x000ea8000c1e9900 */
[----:B0-----:R0:W2:Y:S01]  /*0fe0*/  LDG.E.CONSTANT R50, desc[UR12][R42.64] ;  /* 0x0000000c2a327981 */ /* 0x0010a2000c1e9900 */
[----:B-1----:R-:W-:Y:S01]  /*0ff0*/  IADD3 R87, PT, PT, R3, 0x3e000, RZ ;  /* 0x0003e00003577810 */ /* 0x002fe20007ffe0ff */
[----:B0-----:R-:W-:Y:S01]  /*1000*/  IMAD.WIDE.U32 R42, R161, 0x4, R40 ;  /* 0x00000004a12a7825 */ /* 0x001fe200078e0028 */
[----:B------:R-:W-:-:S04]  /*1010*/  IADD3 R161, PT, PT, R3, 0x3d000, RZ ;  /* 0x0003d00003a17810 */ /* 0x000fc80007ffe0ff */
[----:B------:R0:W2:Y:S02]  /*1020*/  LDG.E.CONSTANT R49, desc[UR12][R42.64] ;  /* 0x0000000c2a317981 */ /* 0x0000a4000c1e9900 */
[----:B0-----:R-:W-:-:S05]  /*1030*/  IMAD.WIDE.U32 R42, R87, 0x4, R40 ;  /* 0x00000004572a7825 */ /* 0x001fca00078e0028 */
[----:B------:R0:W2:Y:S04]  /*1040*/  LDG.E.CONSTANT R87, desc[UR12][R42.64] ;  /* 0x0000000c2a577981 */ /* 0x0000a8000c1e9900 */
[----:B------:R1:W-:Y:S01]  /*1050*/  STS [R84+0x3200], R160 ;  /* 0x003200a054007388 */ /* 0x0003e20000000800 */
[----:B0-----:R-:W-:-:S05]  /*1060*/  IMAD.WIDE.U32 R42, R161, 0x4, R40 ;  /* 0x00000004a12a7825 */ /* 0x001fca00078e0028 */
[----:B-1----:R0:W2:Y:S01]  /*1070*/  LDG.E.CONSTANT R160, desc[UR12][R42.64] ;  /* 0x0000000c2aa07981 */ /* 0x0020a2000c1e9900 */
[C---:B------:R-:W-:Y:S02]  /*1080*/  IADD3 R161, PT, PT, R3.reuse, 0x3c000, RZ ;  /* 0x0003c00003a17810 */ /* 0x040fe40007ffe0ff */
[----:B------:R-:W-:-:S03]  /*1090*/  IADD3 R163, PT, PT, R3, 0x3b000, RZ ;  /* 0x0003b00003a37810 */ /* 0x000fc60007ffe0ff */
[----:B0-----:R-:W-:Y:S01]  /*10a0*/  IMAD.WIDE.U32 R42, R161, 0x4, R40 ;  /* 0x00000004a12a7825 */ /* 0x001fe200078e0028 */
[----:B---3--:R-:W-:Y:S04]  /*10b0*/  STS [R84+0x3c00], R89 ;  /* 0x003c005954007388 */ /* 0x008fe80000000800 */
[----:B------:R0:W3:Y:S04]  /*10c0*/  LDG.E.CONSTANT R161, desc[UR12][R42.64] ;  /* 0x0000000c2aa17981 */ /* 0x0000e8000c1e9900 */
[----:B----4-:R1:W-:Y:S01]  /*10d0*/  STS [R84+0x4000], R88 ;  /* 0x0040005854007388 */ /* 0x0103e20000000800 */
[----:B0-----:R-:W-:-:S03]  /*10e0*/  IADD3 R43, PT, PT, R3, 0x3a000, RZ ;  /* 0x0003a000032b7810 */ /* 0x001fc60007ffe0ff */
[----:B------:R0:W-:Y:S01]  /*10f0*/  STS [R84+0x3800], R93 ;  /* 0x0038005d54007388 */ /* 0x0001e20000000800 */
[----:B-1----:R-:W-:-:S03]  /*1100*/  IMAD.WIDE.U32 R88, R163, 0x4, R40 ;  /* 0x00000004a3587825 */ /* 0x002fc600078e0028 */
[----:B-----5:R1:W-:Y:S01]  /*1110*/  STS [R84+0x3a00], R91 ;  /* 0x003a005b54007388 */ /* 0x0203e20000000800 */
[----:B------:R-:W-:-:S03]  /*1120*/  IMAD.WIDE.U32 R42, R43, 0x4, R40 ;  /* 0x000000042b2a7825 */ /* 0x000fc600078e0028 */
[----:B------:R4:W-:Y:S01]  /*1130*/  STS [R84+0x3e00], R90 ;  /* 0x003e005a54007388 */ /* 0x0009e20000000800 */
[----:B0-----:R-:W-:-:S03]  /*1140*/  IADD3 R93, PT, PT, R3, 0x38000, RZ ;  /* 0x00038000035d7810 */ /* 0x001fc60007ffe0ff */
[----:B------:R-:W5:Y:S01]  /*1150*/  LDG.E.CONSTANT R88, desc[UR12][R88.64] ;  /* 0x0000000c58587981 */ /* 0x000f62000c1e9900 */
[----:B-1----:R-:W-:-:S05]  /*1160*/  IADD3 R91, PT, PT, R3, 0x39000, RZ ;  /* 0x00039000035b7810 */ /* 0x002fca0007ffe0ff */
[--C-:B----4-:R-:W-:Y:S01]  /*1170*/  IMAD.WIDE.U32 R90, R91, 0x4, R40.reuse ;  /* 0x000000045b5a7825 */ /* 0x110fe200078e0028 */
[----:B------:R0:W4:Y:S04]  /*1180*/  LDG.E.CONSTANT R89, desc[UR12][R42.64] ;  /* 0x0000000c2a597981 */ /* 0x000128000c1e9900 */
[----:B------:R1:W-:Y:S04]  /*1190*/  STS [R84+0x4400], R99 ;  /* 0x0044006354007388 */ /* 0x0003e80000000800 */
[----:B------:R1:W-:Y:S01]  /*11a0*/  STS [R84+0x3600], R92 ;  /* 0x0036005c54007388 */ /* 0x0003e20000000800 */
[----:B0-----:R-:W-:Y:S01]  /*11b0*/  IMAD.WIDE.U32 R42, R93, 0x4, R40 ;  /* 0x000000045d2a7825 */ /* 0x001fe200078e0028 */
[----:B------:R-:W-:-:S02]  /*11c0*/  IADD3 R93, PT, PT, R3, 0x37000, RZ ;  /* 0x00037000035d7810 */ /* 0x000fc40007ffe0ff */
[----:B------:R-:W4:Y:S01]  /*11d0*/  LDG.E.CONSTANT R90, desc[UR12][R90.64] ;  /* 0x0000000c5a5a7981 */ /* 0x000f22000c1e9900 */
[----:B-1----:R-:W-:Y:S02]  /*11e0*/  IADD3 R99, PT, PT, R3, 0x36000, RZ ;  /* 0x0003600003637810 */ /* 0x002fe40007ffe0ff */
[--C-:B------:R-:W-:Y:S01]  /*11f0*/  IMAD.WIDE.U32 R92, R93, 0x4, R40.reuse ;  /* 0x000000045d5c7825 */ /* 0x100fe200078e0028 */
[----:B------:R0:W4:Y:S05]  /*1200*/  LDG.E.CONSTANT R91, desc[UR12][R42.64] ;  /* 0x0000000c2a5b7981 */ /* 0x00012a000c1e9900 */
[----:B------:R-:W4:Y:S01]  /*1210*/  LDG.E.CONSTANT R92, desc[UR12][R92.64] ;  /* 0x0000000c5c5c7981 */ /* 0x000f22000c1e9900 */
[----:B0-----:R-:W-:Y:S01]  /*1220*/  IMAD.WIDE.U32 R42, R99, 0x4, R40 ;  /* 0x00000004632a7825 */ /* 0x001fe200078e0028 */
[----:B------:R-:W-:-:S02]  /*1230*/  IADD3 R99, PT, PT, R3, 0x35000, RZ ;  /* 0x0003500003637810 */ /* 0x000fc40007ffe0ff */
[----:B------:R0:W-:Y:S04]  /*1240*/  STS [R84+0x4200], R98 ;  /* 0x0042006254007388 */ /* 0x0001e80000000800 */
[----:B------:R1:W4:Y:S04]  /*1250*/  LDG.E.CONSTANT R93, desc[UR12][R42.64] ;  /* 0x0000000c2a5d7981 */ /* 0x000328000c1e9900 */
[----:B------:R1:W-:Y:S01]  /*1260*/  STS [R84+0x4800], R159 ;  /* 0x0048009f54007388 */ /* 0x0003e20000000800 */
[----:B0-----:R-:W0:Y:S01]  /*1270*/  S2R R98, SR_TID.X ;  /* 0x0000000000627919 */ /* 0x001e220000002100 */
[----:B-1----:R-:W-:Y:S01]  /*1280*/  IMAD.WIDE.U32 R42, R99, 0x4, R40 ;  /* 0x00000004632a7825 */ /* 0x002fe200078e0028 */
[----:B------:R-:W-:-:S04]  /*1290*/  IADD3 R159, PT, PT, R3, 0x34000, RZ ;  /* 0x00034000039f7810 */ /* 0x000fc80007ffe0ff */
[----:B------:R1:W4:Y:S01]  /*12a0*/  LDG.E.CONSTANT R99, desc[UR12][R42.64] ;  /* 0x0000000c2a637981 */ /* 0x000322000c1e9900 */
[----:B------:R-:W0:Y:S03]  /*12b0*/  S2UR UR8, SR_CTAID.X ;  /* 0x00000000000879c3 */ /* 0x000e260000002500 */
[----:B------:R1:W-:Y:S02]  /*12c0*/  STS [R84+0x4600], R158 ;  /* 0x0046009e54007388 */ /* 0x0003e40000000800 */
[----:B-1----:R-:W-:Y:S01]  /*12d0*/  IMAD.WIDE.U32 R42, R159, 0x4, R40 ;  /* 0x000000049f2a7825 */ /* 0x002fe200078e0028 */
[----:B------:R-:W-:-:S04]  /*12e0*/  IADD3 R159, PT, PT, R3, 0x33000, RZ ;  /* 0x00033000039f7810 */ /* 0x000fc80007ffe0ff */
[----:B------:R1:W4:Y:S01]  /*12f0*/  LDG.E.CONSTANT R158, desc[UR12][R42.64] ;  /* 0x0000000c2a9e7981 */ /* 0x000322000c1e9900 */
[----:B------:R-:W-:Y:S01]  /*1300*/  IADD3 R163, PT, PT, R3, 0x31000, RZ ;  /* 0x0003100003a37810 */ /* 0x000fe20007ffe0ff */
[----:B-1----:R-:W-:Y:S01]  /*1310*/  IMAD.WIDE.U32 R42, R159, 0x4, R40 ;  /* 0x000000049f2a7825 */ /* 0x002fe200078e0028 */
[----:B------:R-:W-:-:S04]  /*1320*/  IADD3 R159, PT, PT, R3, 0x32000, RZ ;  /* 0x00032000039f7810 */ /* 0x000fc80007ffe0ff */
[----:B------:R1:W4:Y:S02]  /*1330*/  LDG.E.CONSTANT R3, desc[UR12][R42.64] ;  /* 0x0000000c2a037981 */ /* 0x000324000c1e9900 */
[----:B-1----:R-:W-:-:S04]  /*1340*/  IMAD.WIDE.U32 R42, R159, 0x4, R40 ;  /* 0x000000049f2a7825 */ /* 0x002fc800078e0028 */
[----:B------:R-:W-:Y:S01]  /*1350*/  IMAD.WIDE.U32 R40, R163, 0x4, R40 ;  /* 0x00000004a3287825 */ /* 0x000fe200078e0028 */
[----:B0-----:R-:W-:Y:S01]  /*1360*/  USHF.L.U32 UR5, UR8, 0x6, URZ ;  /* 0x0000000608057899 */ /* 0x001fe200080006ff */
[----:B------:R-:W4:Y:S04]  /*1370*/  LDG.E.CONSTANT R163, desc[UR12][R42.64] ;  /* 0x0000000c2aa37981 */ /* 0x000f28000c1e9900 */
[----:B------:R0:W4:Y:S01]  /*1380*/  LDG.E.CONSTANT R159, desc[UR12][R40.64] ;  /* 0x0000000c289f7981 */ /* 0x000122000c1e9900 */
[----:B------:R-:W-:Y:S01]  /*1390*/  ULOP3.LUT UR6, UR5, 0xfc0, URZ, 0xc0, !UPT ;  /* 0x00000fc005067892 */ /* 0x000fe2000f8ec0ff */
[----:B0-----:R-:W0:Y:S01]  /*13a0*/  LDC.64 R40, c[0x0][0x388] ;  /* 0x0000e200ff287b82 */ /* 0x001e220000000a00 */
[----:B------:R-:W-:Y:S01]  /*13b0*/  SHF.L.U32 R43, R98, 0x6, RZ ;  /* 0x00000006622b7819 */ /* 0x000fe200000006ff */
[----:B------:R1:W-:Y:S03]  /*13c0*/  STS [R84+0x4a00], R45 ;  /* 0x004a002d54007388 */ /* 0x0003e60000000800 */
[----:B------:R-:W-:-:S04]  /*13d0*/  LOP3.LUT R42, R43, 0x103f, R98, 0xc8, !PT ;  /* 0x0000103f2b2a7812 */ /* 0x000fc800078ec862 */
[----:B------:R-:W-:Y:S02]  /*13e0*/  LOP3.LUT R42, R42, UR6, RZ, 0xfc, !PT ;  /* 0x000000062a2a7c12 */ /* 0x000fe4000f8efcff */
[----:B-1----:R-:W-:-:S04]  /*13f0*/  MOV R45, UR4 ;  /* 0x00000004002d7c02 */ /* 0x002fc80008000f00 */
[----:B------:R-:W-:Y:S01]  /*1400*/  LEA R45, R45, R42, 0x11 ;  /* 0x0000002a2d2d7211 */ /* 0x000fe200078e88ff */
[----:B------:R1:W-:Y:S04]  /*1410*/  STS [R84+0x4c00], R44 ;  /* 0x004c002c54007388 */ /* 0x0003e80000000800 */
[----:B0-----:R-:W-:Y:S01]  /*1420*/  IMAD.WIDE.U32 R40, R45, 0x4, R40 ;  /* 0x000000042d287825 */ /* 0x001fe200078e0028 */
[----:B--2---:R0:W-:Y:S04]  /*1430*/  STS [R84+0x4e00], R46 ;  /* 0x004e002e54007388 */ /* 0x0041e80000000800 */
[----:B------:R-:W-:Y:S04]  /*1440*/  STS [R84+0x5200], R54 ;  /* 0x0052003654007388 */ /* 0x000fe80000000800 */
[----:B------:R-:W-:Y:S04]  /*1450*/  STS [R84+0x5400], R53 ;  /* 0x0054003554007388 */ /* 0x000fe80000000800 */
[----:B------:R2:W-:Y:S04]  /*1460*/  STS [R84+0x5600], R52 ;  /* 0x0056003454007388 */ /* 0x0005e80000000800 */
[----:B------:R-:W4:Y:S04]  /*1470*/  LDG.E.CONSTANT R42, desc[UR12][R40.64] ;  /* 0x0000000c282a7981 */ /* 0x000f28000c1e9900 */
[----:B-1----:R-:W4:Y:S04]  /*1480*/  LDG.E.CONSTANT R44, desc[UR12][R40.64+0x8000] ;  /* 0x0080000c282c7981 */ /* 0x002f28000c1e9900 */
[----:B------:R-:W-:Y:S04]  /*1490*/  STS [R84+0x5800], R51 ;  /* 0x0058003354007388 */ /* 0x000fe80000000800 */
[----:B0-----:R-:W4:Y:S04]  /*14a0*/  LDG.E.CONSTANT R46, desc[UR12][R40.64+0x10000] ;  /* 0x0100000c282e7981 */ /* 0x001f28000c1e9900 */
[----:B--2---:R-:W2:Y:S04]  /*14b0*/  LDG.E.CONSTANT R52, desc[UR12][R40.64+0x18000] ;  /* 0x0180000c28347981 */ /* 0x004ea8000c1e9900 */
[----:B------:R-:W2:Y:S04]  /*14c0*/  LDG.E.CONSTANT R54, desc[UR12][R40.64+0x30000] ;  /* 0x0300000c28367981 */ /* 0x000ea8000c1e9900 */
[----:B------:R-:W-:Y:S04]  /*14d0*/  STS [R84+0x5000], R55 ;  /* 0x0050003754007388 */ /* 0x000fe80000000800 */
[----:B------:R-:W2:Y:S04]  /*14e0*/  LDG.E.CONSTANT R162, desc[UR12][R40.64+0x40000] ;  /* 0x0400000c28a27981 */ /* 0x000ea8000c1e9900 */
[----:B------:R0:W-:Y:S04]  /*14f0*/  STS [R84+0x5c00], R47 ;  /* 0x005c002f54007388 */ /* 0x0001e80000000800 */
[----:B------:R-:W2:Y:S04]  /*1500*/  LDG.E.CONSTANT R164, desc[UR12][R40.64+0x50000] ;  /* 0x0500000c28a47981 */ /* 0x000ea8000c1e9900 */
[----:B------:R-:W2:Y:S04]  /*1510*/  LDG.E.CONSTANT R45, desc[UR12][R40.64+0x58000] ;  /* 0x0580000c282d7981 */ /* 0x000ea8000c1e9900 */
[----:B0-----:R-:W2:Y:S04]  /*1520*/  LDG.E.CONSTANT R47, desc[UR12][R40.64+0x60000] ;  /* 0x0600000c282f7981 */ /* 0x001ea8000c1e9900 */
[----:B------:R0:W-:Y:S04]  /*1530*/  STS [R84+0x5a00], R86 ;  /* 0x005a005654007388 */ /* 0x0001e80000000800 */
[----:B------:R1:W-:Y:S04]  /*1540*/  STS [R84+0x5e00], R48 ;  /* 0x005e003054007388 */ /* 0x0003e80000000800 */
[----:B------:R1:W-:Y:S04]  /*1550*/  STS [R84+0x6000], R50 ;  /* 0x0060003254007388 */ /* 0x0003e80000000800 */
[----:B0-----:R-:W2:Y:S04]  /*1560*/  LDG.E.CONSTANT R86, desc[UR12][R40.64+0x38000] ;  /* 0x0380000c28567981 */ /* 0x001ea8000c1e9900 */
[----:B-1----:R-:W2:Y:S04]  /*1570*/  LDG.E.CONSTANT R48, desc[UR12][R40.64+0x20000] ;  /* 0x0200000c28307981 */ /* 0x002ea8000c1e9900 */
[----:B------:R-:W2:Y:S04]  /*1580*/  LDG.E.CONSTANT R50, desc[UR12][R40.64+0x28000] ;  /* 0x0280000c28327981 */ /* 0x000ea8000c1e9900 */
[----:B------:R-:W2:Y:S04]  /*1590*/  LDG.E.CONSTANT R51, desc[UR12][R40.64+0x68000] ;  /* 0x0680000c28337981 */ /* 0x000ea8000c1e9900 */
[----:B------:R-:W2:Y:S04]  /*15a0*/  LDG.E.CONSTANT R53, desc[UR12][R40.64+0x70000] ;  /* 0x0700000c28357981 */ /* 0x000ea8000c1e9900 */
[----:B------:R-:W2:Y:S04]  /*15b0*/  LDG.E.CONSTANT R55, desc[UR12][R40.64+0x78000] ;  /* 0x0780000c28377981 */ /* 0x000ea8000c1e9900 */
[----:B------:R0:W-:Y:S04]  /*15c0*/  STS [R84+0x7a00], R160 ;  /* 0x007a00a054007388 */ /* 0x0001e80000000800 */
[----:B0-----:R0:W2:Y:S01]  /*15d0*/  LDG.E.CONSTANT R160, desc[UR12][R40.64+0x48000] ;  /* 0x0480000c28a07981 */ /* 0x0010a2000c1e9900 */
[----:B------:R-:W1:Y:S01]  /*15e0*/  S2UR UR10, SR_CgaCtaId ;  /* 0x00000000000a79c3 */ /* 0x000e620000008800 */
[----:B------:R-:W-:-:S02]  /*15f0*/  UMOV UR9, 0x400 ;  /* 0x0000040000097882 */ /* 0x000fc40000000000 */
[----:B------:R-:W-:Y:S01]  /*1600*/  UIADD3 UR5, UPT, UPT, UR9, 0x8000, URZ ;  /* 0x0000800009057890 */ /* 0x000fe2000fffe0ff */
[----:B------:R-:W-:Y:S04]  /*1610*/  STS [R84+0x7e00], R49 ;  /* 0x007e003154007388 */ /* 0x000fe80000000800 */
[----:B------:R-:W-:Y:S04]  /*1620*/  STS [R84+0x7c00], R87 ;  /* 0x007c005754007388 */ /* 0x000fe80000000800 */
[----:B---3--:R-:W-:Y:S01]  /*1630*/  STS [R84+0x7800], R161 ;  /* 0x007800a154007388 */ /* 0x008fe20000000800 */
[----:B-1----:R-:W-:-:S06]  /*1640*/  ULEA UR7, UR10, UR5, 0x18 ;  /* 0x000000050a077291 */ /* 0x002fcc000f8ec0ff */
[C---:B0-----:R-:W-:Y:S01]  /*1650*/  LEA R41, R98.reuse, UR7, 0x2 ;  /* 0x0000000762297c11 */ /* 0x041fe2000f8e10ff */
[----:B-----5:R-:W-:Y:S04]  /*1660*/  STS [R84+0x7600], R88 ;  /* 0x0076005854007388 */ /* 0x020fe80000000800 */
[----:B----4-:R-:W-:Y:S04]  /*1670*/  STS [R84+0x7400], R89 ;  /* 0x0074005954007388 */ /* 0x010fe80000000800 */
[----:B------:R-:W-:Y:S04]  /*1680*/  STS [R84+0x7200], R90 ;  /* 0x0072005a54007388 */ /* 0x000fe80000000800 */
[----:B------:R-:W-:Y:S04]  /*1690*/  STS [R84+0x7000], R91 ;  /* 0x0070005b54007388 */ /* 0x000fe80000000800 */
[----:B------:R-:W-:Y:S04]  /*16a0*/  STS [R84+0x6e00], R92 ;  /* 0x006e005c54007388 */ /* 0x000fe80000000800 */
[----:B------:R-:W-:Y:S04]  /*16b0*/  STS [R84+0x6c00], R93 ;  /* 0x006c005d54007388 */ /* 0x000fe80000000800 */
[----:B------:R-:W-:Y:S04]  /*16c0*/  STS [R84+0x6a00], R99 ;  /* 0x006a006354007388 */ /* 0x000fe80000000800 */
[----:B------:R-:W-:Y:S04]  /*16d0*/  STS [R84+0x6800], R158 ;  /* 0x0068009e54007388 */ /* 0x000fe80000000800 */
[----:B------:R0:W-:Y:S04]  /*16e0*/  STS [R84+0x6600], R3 ;  /* 0x0066000354007388 */ /* 0x0001e80000000800 */
[----:B------:R-:W-:Y:S04]  /*16f0*/  STS [R84+0x6400], R163 ;  /* 0x006400a354007388 */ /* 0x000fe80000000800 */
[----:B------:R-:W-:Y:S01]  /*1700*/  STS [R84+0x6200], R159 ;  /* 0x0062009f54007388 */ /* 0x000fe20000000800 */
[----:B0-----:R-:W-:Y:S01]  /*1710*/  SHF.L.U32 R3, R98, 0x1, RZ ;  /* 0x0000000162037819 */ /* 0x001fe200000006ff */
[----:B------:R-:W-:Y:S01]  /*1720*/  UIADD3 UR4, UPT, UPT, UR4, 0x1, URZ ;  /* 0x0000000104047890 */ /* 0x000fe2000fffe0ff */
[----:B------:R-:W-:-:S02]  /*1730*/  MOV R49, RZ ;  /* 0x000000ff00317202 */ /* 0x000fc40000000f00 */
[----:B------:R-:W-:Y:S02]  /*1740*/  LOP3.LUT R99, R43, 0x1e00, RZ, 0xc0, !PT ;  /* 0x00001e002b637812 */ /* 0x000fe400078ec0ff */
[----:B------:R-:W-:Y:S01]  /*1750*/  LOP3.LUT R3, R3, 0xe, RZ, 0xc0, !PT ;  /* 0x0000000e03037812 */ /* 0x000fe200078ec0ff */
[----:B------:R-:W-:Y:S02]  /*1760*/  ULEA UR9, UR10, UR9, 0x18 ;  /* 0x000000090a097291 */ /* 0x000fe4000f8ec0ff */
[----:B------:R-:W-:Y:S01]  /*1770*/  UISETP.NE.AND UP0, UPT, UR4, 0x20, UPT ;  /* 0x000000200400788c */ /* 0x000fe2000bf05270 */
[----:B------:R-:W-:Y:S04]  /*1780*/  STS [R41], R42 ;  /* 0x0000002a29007388 */ /* 0x000fe80000000800 */
[----:B------:R-:W-:Y:S04]  /*1790*/  STS [R41+0x200], R44 ;  /* 0x0002002c29007388 */ /* 0x000fe80000000800 */
[----:B------:R-:W-:Y:S04]  /*17a0*/  STS [R41+0x400], R46 ;  /* 0x0004002e29007388 */ /* 0x000fe80000000800 */
[----:B--2---:R-:W-:Y:S04]  /*17b0*/  STS [R41+0x600], R52 ;  /* 0x0006003429007388 */ /* 0x004fe80000000800 */
[----:B------:R-:W-:Y:S04]  /*17c0*/  STS [R41+0xc00], R54 ;  /* 0x000c003629007388 */ /* 0x000fe80000000800 */
[----:B------:R-:W-:Y:S04]  /*17d0*/  STS [R41+0x1000], R162 ;  /* 0x001000a229007388 */ /* 0x000fe80000000800 */
[----:B------:R-:W-:Y:S04]  /*17e0*/  STS [R41+0x1400], R164 ;  /* 0x001400a429007388 */ /* 0x000fe80000000800 */
[----:B------:R-:W-:Y:S04]  /*17f0*/  STS [R41+0x1600], R45 ;  /* 0x0016002d29007388 */ /* 0x000fe80000000800 */
[----:B------:R-:W-:Y:S04]  /*1800*/  STS [R41+0x1800], R47 ;  /* 0x0018002f29007388 */ /* 0x000fe80000000800 */
[----:B------:R-:W-:Y:S04]  /*1810*/  STS [R41+0xe00], R86 ;  /* 0x000e005629007388 */ /* 0x000fe80000000800 */
[----:B------:R0:W-:Y:S04]  /*1820*/  STS [R41+0x800], R48 ;  /* 0x0008003029007388 */ /* 0x0001e80000000800 */
[----:B------:R1:W-:Y:S04]  /*1830*/  STS [R41+0xa00], R50 ;  /* 0x000a003229007388 */ /* 0x0003e80000000800 */
[----:B------:R1:W-:Y:S04]  /*1840*/  STS [R41+0x1a00], R51 ;  /* 0x001a003329007388 */ /* 0x0003e80000000800 */
[----:B------:R1:W-:Y:S04]  /*1850*/  STS [R41+0x1c00], R53 ;  /* 0x001c003529007388 */ /* 0x0003e80000000800 */
[----:B------:R1:W-:Y:S01]  /*1860*/  STS [R41+0x1e00], R55 ;  /* 0x001e003729007388 */ /* 0x0003e20000000800 */
[----:B0-----:R-:W-:-:S04]  /*1870*/  SHF.L.U32 R48, R98, 0x3, RZ ;  /* 0x0000000362307819 */ /* 0x001fc800000006ff */
[----:B------:R-:W-:Y:S01]  /*1880*/  LOP3.LUT R48, R48, 0x38, RZ, 0xc0, !PT ;  /* 0x0000003830307812 */ /* 0x000fe200078ec0ff */
[----:B------:R1:W-:Y:S01]  /*1890*/  STS [R41+0x1200], R160 ;  /* 0x001200a029007388 */ /* 0x0003e20000000800 */
[----:B------:R-:W-:Y:S06]  /*18a0*/  BAR.SYNC.DEFER_BLOCKING 0x0 ;  /* 0x0000000000007b1d */ /* 0x000fec0000010000 */
.L_x_0:
[----:B------:R-:W-:Y:S02]  /*18b0*/  IADD3 R40, PT, PT, R99, R49, RZ ;  /* 0x0000003163287210 */ /* 0x000fe40007ffe0ff */
[C---:B-1----:R-:W-:Y:S02]  /*18c0*/  LEA R55, R49.reuse, R48, 0x8 ;  /* 0x0000003031377211 */ /* 0x042fe400078e40ff */
[----:B------:R-:W-:Y:S02]  /*18d0*/  LEA R54, R40, UR9, 0x2 ;  /* 0x0000000928367c11 */ /* 0x000fe4000f8e10ff */
[----:B------:R-:W-:Y:S01]  /*18e0*/  IADD3 R88, PT, PT, R49, 0x1, RZ ;  /* 0x0000000131587810 */ /* 0x000fe20007ffe0ff */
[----:B------:R-:W-:Y:S03]  /*18f0*/  LDS.64 R40, [R55+UR7] ;  /* 0x0000000737287984 */ /* 0x000fe60008000a00 */
[----:B------:R-:W-:Y:S01]  /*1900*/  IADD3 R86, PT, PT, R99, R88, RZ ;  /* 0x0000005863567210 */ /* 0x000fe20007ffe0ff */
[----:B------:R-:W0:Y:S01]  /*1910*/  LDS R52, [R54] ;  /* 0x0000000036347984 */ /* 0x000e220000000800 */
[----:B------:R-:W-:-:S02]  /*1920*/  LEA R88, R88, R48, 0x8 ;  /* 0x0000003058587211 */ /* 0x000fc400078e40ff */
[----:B------:R-:W-:Y:S01]  /*1930*/  LEA R89, R86, UR9, 0x2 ;  /* 0x0000000956597c11 */ /* 0x000fe2000f8e10ff */
[----:B------:R-:W1:Y:S04]  /*1940*/  LDS R53, [R54+0x80] ;  /* 0x0000800036357984 */ /* 0x000e680000000800 */
[----:B------:R-:W2:Y:S04]  /*1950*/  LDS R50, [R54+0x100] ;  /* 0x0001000036327984 */ /* 0x000ea80000000800 */
[----:B------:R-:W3:Y:S04]  /*1960*/  LDS R51, [R54+0x180] ;  /* 0x0001800036337984 */ /* 0x000ee80000000800 */
[----:B------:R-:W4:Y:S04]  /*1970*/  LDS.64 R42, [R55+UR7+0x40] ;  /* 0x00004007372a7984 */ /* 0x000f280008000a00 */
[----:B------:R-:W5:Y:S04]  /*1980*/  LDS.64 R44, [R55+UR7+0x80] ;  /* 0x00008007372c7984 */ /* 0x000f680008000a00 */
[----:B------:R-:W5:Y:S04]  /*1990*/  LDS.64 R46, [R55+UR7+0xc0] ;  /* 0x0000c007372e7984 */ /* 0x000f680008000a00 */
[----:B------:R-:W-:Y:S04]  /*19a0*/  LDS R55, [R89] ;  /* 0x0000000059377984 */ /* 0x000fe80000000800 */
[----:B------:R-:W-:Y:S01]  /*19b0*/  LDS R54, [R89+0x180] ;  /* 0x0001800059367984 */ /* 0x000fe20000000800 */
[C---:B0-----:R-:W-:Y:S01]  /*19c0*/  FFMA R83, R52.reuse, R40, R83 ;  /* 0x0000002834537223 */ /* 0x041fe20000000053 */
[----:B------:R-:W-:Y:S01]  /*19d0*/  FFMA R82, R52, R41, R82 ;  /* 0x0000002934527223 */ /* 0x000fe20000000052 */
[C---:B-1----:R-:W-:Y:S01]  /*19e0*/  FFMA R81, R40.reuse, R53, R81 ;  /* 0x0000003528517223 */ /* 0x042fe20000000051 */
[-C--:B------:R-:W-:Y:S01]  /*19f0*/  FFMA R80, R53, R41.reuse, R80 ;  /* 0x0000002935507223 */ /* 0x080fe20000000050 */
[----:B--2---:R-:W-:Y:S01]  /*1a00*/  FFMA R79, R40, R50, R79 ;  /* 0x00000032284f7223 */ /* 0x004fe2000000004f */
[----:B------:R-:W-:-:S02]  /*1a10*/  FFMA R86, R50, R41, R78 ;  /* 0x0000002932567223 */ /* 0x000fc4000000004e */
[----:B------:R-:W-:Y:S01]  /*1a20*/  LDS R78, [R89+0x100] ;  /* 0x00010000594e7984 */ /* 0x000fe20000000800 */
[----:B---3--:R-:W-:Y:S01]  /*1a30*/  FFMA R77, R40, R51, R77 ;  /* 0x00000033284d7223 */ /* 0x008fe2000000004d */
[----:B------:R-:W-:Y:S02]  /*1a40*/  FFMA R87, R51, R41, R76 ;  /* 0x0000002933577223 */ /* 0x000fe4000000004c */
[----:B------:R0:W-:Y:S01]  /*1a50*/  LDS R76, [R89+0x80] ;  /* 0x00008000594c7984 */ /* 0x0001e20000000800 */
[-C--:B----4-:R-:W-:Y:S01]  /*1a60*/  FFMA R58, R52, R43.reuse, R58 ;  /* 0x0000002b343a7223 */ /* 0x090fe2000000003a */
[-C--:B------:R-:W-:Y:S01]  /*1a70*/  FFMA R56, R53, R43.reuse, R56 ;  /* 0x0000002b35387223 */ /* 0x080fe20000000038 */
[CC--:B------:R-:W-:Y:S01]  /*1a80*/  FFMA R38, R50.reuse, R43.reuse, R38 ;  /* 0x0000002b32267223 */ /* 0x0c0fe20000000026 */
[----:B------:R-:W1:Y:S01]  /*1a90*/  LDS.64 R40, [R88+UR7] ;  /* 0x0000000758287984 */ /* 0x000e620008000a00 */
[----:B------:R-:W-:Y:S01]  /*1aa0*/  FFMA R36, R51, R43, R36 ;  /* 0x0000002b33247223 */ /* 0x000fe20000000024 */
[----:B-----5:R-:W-:Y:S01]  /*1ab0*/  FFMA R43, R50, R45, R18 ;  /* 0x0000002d322b7223 */ /* 0x020fe20000000012 */
[----:B------:R-:W-:Y:S01]  /*1ac0*/  FFMA R59, R52, R42, R59 ;  /* 0x0000002a343b7223 */ /* 0x000fe2000000003b */
[C---:B------:R-:W-:Y:S01]  /*1ad0*/  FFMA R57, R42.reuse, R53, R57 ;  /* 0x000000352a397223 */ /* 0x040fe20000000039 */
[C---:B------:R-:W-:Y:S01]  /*1ae0*/  FFMA R39, R42.reuse, R50, R39 ;  /* 0x000000322a277223 */ /* 0x040fe20000000027 */
[----:B------:R-:W-:Y:S01]  /*1af0*/  FFMA R37, R42, R51, R37 ;  /* 0x000000332a257223 */ /* 0x000fe20000000025 */
[C---:B------:R-:W-:Y:S01]  /*1b00*/  FFMA R23, R52.reuse, R44, R23 ;  /* 0x0000002c34177223 */ /* 0x040fe20000000017 */
[C---:B------:R-:W-:Y:S01]  /*1b10*/  FFMA R22, R52.reuse, R45, R22 ;  /* 0x0000002d34167223 */ /* 0x040fe20000000016 */
[C---:B------:R-:W-:Y:S01]  /*1b20*/  FFMA R11, R52.reuse, R46, R11 ;  /* 0x0000002e340b7223 */ /* 0x040fe2000000000b */
[----:B------:R-:W-:Y:S01]  /*1b30*/  FFMA R10, R52, R47, R10 ;  /* 0x0000002f340a7223 */ /* 0x000fe2000000000a */
[----:B------:R-:W-:Y:S01]  /*1b40*/  IADD3 R18, PT, PT, R49, 0x2, RZ ;  /* 0x0000000231127810 */ /* 0x000fe20007ffe0ff */
[C---:B------:R-:W-:Y:S01]  /*1b50*/  FFMA R21, R44.reuse, R53, R21 ;  /* 0x000000352c157223 */ /* 0x040fe20000000015 */
[-C--:B------:R-:W-:Y:S01]  /*1b60*/  FFMA R42, R44, R50.reuse, R19 ;  /* 0x000000322c2a7223 */ /* 0x080fe20000000013 */
[C---:B------:R-:W-:Y:S01]  /*1b70*/  FFMA R20, R53.reuse, R45, R20 ;  /* 0x0000002d35147223 */ /* 0x040fe20000000014 */
[C---:B------:R-:W-:Y:S01]  /*1b80*/  FFMA R52, R46.reuse, R53, R9 ;  /* 0x000000352e347223 */ /* 0x040fe20000000009 */
[----:B0-----:R-:W-:Y:S01]  /*1b90*/  FFMA R89, R46, R50, R7 ;  /* 0x000000322e597223 */ /* 0x001fe20000000007 */
[-C--:B------:R-:W-:Y:S01]  /*1ba0*/  FFMA R53, R53, R47.reuse, R8 ;  /* 0x0000002f35357223 */ /* 0x080fe20000000008 */
[-C--:B------:R-:W-:Y:S01]  /*1bb0*/  FFMA R50, R50, R47.reuse, R6 ;  /* 0x0000002f32327223 */ /* 0x080fe20000000006 */
[C---:B------:R-:W-:Y:S01]  /*1bc0*/  FFMA R47, R51.reuse, R47, R4 ;  /* 0x0000002f332f7223 */ /* 0x040fe20000000004 */
[----:B------:R-:W-:Y:S01]  /*1bd0*/  FFMA R44, R44, R51, R17 ;  /* 0x000000332c2c7223 */ /* 0x000fe20000000011 */
[----:B------:R-:W-:Y:S01]  /*1be0*/  FFMA R45, R51, R45, R16 ;  /* 0x0000002d332d7223 */ /* 0x000fe20000000010 */
[----:B------:R-:W-:Y:S01]  /*1bf0*/  IADD3 R4, PT, PT, R99, R18, RZ ;  /* 0x0000001263047210 */ /* 0x000fe20007ffe0ff */
[----:B------:R-:W0:Y:S01]  /*1c00*/  LDS.64 R16, [R88+UR7+0x40] ;  /* 0x0000400758107984 */ /* 0x000e220008000a00 */
[----:B------:R-:W-:-:S02]  /*1c10*/  FFMA R46, R46, R51, R5 ;  /* 0x000000332e2e7223 */ /* 0x000fc40000000005 */
[----:B------:R-:W-:Y:S01]  /*1c20*/  LEA R4, R4, UR9, 0x2 ;  /* 0x0000000904047c11 */ /* 0x000fe2000f8e10ff */
[----:B------:R-:W2:Y:S04]  /*1c30*/  LDS.64 R8, [R88+UR7+0x80] ;  /* 0x0000800758087984 */ /* 0x000ea80008000a00 */
[----:B------:R3:W4:Y:S04]  /*1c40*/  LDS.64 R6, [R88+UR7+0xc0] ;  /* 0x0000c00758067984 */ /* 0x0007280008000a00 */
[----:B------:R-:W-:Y:S01]  /*1c50*/  LDS R51, [R4+0x180] ;  /* 0x0001800004337984 */ /* 0x000fe20000000800 */
[C---:B-1----:R-:W-:Y:S01]  /*1c60*/  FFMA R83, R55.reuse, R40, R83 ;  /* 0x0000002837537223 */ /* 0x042fe20000000053 */
[C---:B------:R-:W-:Y:S01]  /*1c70*/  FFMA R81, R40.reuse, R76, R81 ;  /* 0x0000004c28517223 */ /* 0x040fe20000000051 */
[C---:B---3--:R-:W-:Y:S01]  /*1c80*/  FFMA R88, R40.reuse, R78, R79 ;  /* 0x0000004e28587223 */ /* 0x048fe2000000004f */
[----:B------:R-:W-:Y:S01]  /*1c90*/  FFMA R90, R40, R54, R77 ;  /* 0x00000036285a7223 */ /* 0x000fe2000000004d */
[-C--:B------:R-:W-:Y:S01]  /*1ca0*/  FFMA R82, R55, R41.reuse, R82 ;  /* 0x0000002937527223 */ /* 0x080fe20000000052 */
[-C--:B------:R-:W-:Y:S01]  /*1cb0*/  FFMA R40, R76, R41.reuse, R80 ;  /* 0x000000294c287223 */ /* 0x080fe20000000050 */
[-C--:B------:R-:W-:Y:S01]  /*1cc0*/  FFMA R86, R78, R41.reuse, R86 ;  /* 0x000000294e567223 */ /* 0x080fe20000000056 */
[----:B------:R-:W-:Y:S01]  /*1cd0*/  FFMA R87, R54, R41, R87 ;  /* 0x0000002936577223 */ /* 0x000fe20000000057 */
[----:B------:R-:W-:Y:S01]  /*1ce0*/  LEA R41, R18, R48, 0x8 ;  /* 0x0000003012297211 */ /* 0x000fe200078e40ff */
[----:B------:R-:W-:Y:S04]  /*1cf0*/  LDS R77, [R4] ;  /* 0x00000000044d7984 */ /* 0x000fe80000000800 */
[----:B------:R-:W-:Y:S04]  /*1d00*/  LDS R79, [R4+0x80] ;  /* 0x00008000044f7984 */ /* 0x000fe80000000800 */
[----:B------:R-:W-:Y:S04]  /*1d10*/  LDS R80, [R4+0x100] ;  /* 0x0001000004507984 */ /* 0x000fe80000000800 */
[----:B------:R-:W1:Y:S01]  /*1d20*/  LDS.64 R18, [R41+UR7] ;  /* 0x0000000729127984 */ /* 0x000e620008000a00 */
[----:B0-----:R-:W-:Y:S01]  /*1d30*/  FFMA R57, R16, R76, R57 ;  /* 0x0000004c10397223 */ /* 0x001fe20000000039 */
[----:B------:R-:W-:-:S02]  /*1d40*/  FFMA R56, R76, R17, R56 ;  /* 0x000000114c387223 */ /* 0x000fc40000000038 */
[----:B------:R-:W0:Y:S01]  /*1d50*/  LDS.64 R4, [R41+UR7+0x40] ;  /* 0x0000400729047984 */ /* 0x000e220008000a00 */
[----:B------:R-:W-:Y:S01]  /*1d60*/  FFMA R37, R16, R54, R37 ;  /* 0x0000003610257223 */ /* 0x000fe20000000025 */
[----:B--2---:R-:W-:Y:S01]  /*1d70*/  FFMA R23, R55, R8, R23 ;  /* 0x0000000837177223 */ /* 0x004fe20000000017 */
[C---:B------:R-:W-:Y:S01]  /*1d80*/  FFMA R21, R8.reuse, R76, R21 ;  /* 0x0000004c08157223 */ /* 0x040fe20000000015 */
[C---:B------:R-:W-:Y:S01]  /*1d90*/  FFMA R91, R8.reuse, R78, R42 ;  /* 0x0000004e085b7223 */ /* 0x040fe2000000002a */
[----:B------:R-:W-:Y:S01]  /*1da0*/  FFMA R44, R8, R54, R44 ;  /* 0x00000036082c7223 */ /* 0x000fe2000000002c */
[----:B------:R-:W-:Y:S01]  /*1db0*/  IADD3 R8, PT, PT, R49, 0x3, RZ ;  /* 0x0000000331087810 */ /* 0x000fe20007ffe0ff */
[----:B------:R-:W-:Y:S01]  /*1dc0*/  FFMA R20, R76, R9, R20 ;  /* 0x000000094c147223 */ /* 0x000fe20000000014 */
[----:B----4-:R-:W-:Y:S01]  /*1dd0*/  FFMA R52, R6, R76, R52 ;  /* 0x0000004c06347223 */ /* 0x010fe20000000034 */
[----:B------:R-:W-:Y:S01]  /*1de0*/  FFMA R53, R76, R7, R53 ;  /* 0x000000074c357223 */ /* 0x000fe20000000035 */
[----:B------:R-:W-:Y:S01]  /*1df0*/  FFMA R158, R55, R6, R11 ;  /* 0x00000006379e7223 */ /* 0x000fe2000000000b */
[C---:B------:R-:W-:Y:S01]  /*1e00*/  FFMA R89, R6.reuse, R78, R89 ;  /* 0x0000004e06597223 */ /* 0x040fe20000000059 */
[----:B------:R-:W-:Y:S01]  /*1e10*/  FFMA R76, R6, R54, R46 ;  /* 0x00000036064c7223 */ /* 0x000fe2000000002e */
[----:B------:R-:W-:Y:S01]  /*1e20*/  IADD3 R6, PT, PT, R99, R8, RZ ;  /* 0x0000000863067210 */ /* 0x000fe20007ffe0ff */
[C---:B------:R-:W-:Y:S01]  /*1e30*/  FFMA R36, R54.reuse, R17, R36 ;  /* 0x0000001136247223 */ /* 0x040fe20000000024 */
[C---:B------:R-:W-:Y:S01]  /*1e40*/  FFMA R93, R54.reuse, R9, R45 ;  /* 0x00000009365d7223 */ /* 0x040fe2000000002d */
[----:B------:R-:W-:Y:S01]  /*1e50*/  FFMA R47, R54, R7, R47 ;  /* 0x00000007362f7223 */ /* 0x000fe2000000002f */
[C---:B------:R-:W-:Y:S01]  /*1e60*/  FFMA R59, R55.reuse, R16, R59 ;  /* 0x00000010373b7223 */ /* 0x040fe2000000003b */
[C---:B------:R-:W-:Y:S01]  /*1e70*/  FFMA R58, R55.reuse, R17, R58 ;  /* 0x00000011373a7223 */ /* 0x040fe2000000003a */
[C---:B------:R-:W-:Y:S01]  /*1e80*/  FFMA R22, R55.reuse, R9, R22 ;  /* 0x0000000937167223 */ /* 0x040fe20000000016 */
[----:B------:R-:W-:Y:S01]  /*1e90*/  LEA R54, R6, UR9, 0x2 ;  /* 0x0000000906367c11 */ /* 0x000fe2000f8e10ff */
[----:B------:R-:W-:Y:S01]  /*1ea0*/  FFMA R39, R16, R78, R39 ;  /* 0x0000004e10277223 */ /* 0x000fe20000000027 */
[C---:B------:R-:W-:Y:S01]  /*1eb0*/  FFMA R38, R78.reuse, R17, R38 ;  /* 0x000000114e267223 */ /* 0x040fe20000000026 */
[----:B------:R-:W-:Y:S01]  /*1ec0*/  FFMA R55, R55, R7, R10 ;  /* 0x0000000737377223 */ /* 0x000fe2000000000a */
[----:B------:R-:W2:Y:S01]  /*1ed0*/  LDS.64 R16, [R41+UR7+0xc0] ;  /* 0x0000c00729107984 */ /* 0x000ea20008000a00 */
[C---:B------:R-:W-:Y:S01]  /*1ee0*/  FFMA R92, R78.reuse, R9, R43 ;  /* 0x000000094e5c7223 */ /* 0x040fe2000000002b */
[----:B------:R-:W-:Y:S01]  /*1ef0*/  FFMA R50, R78, R7, R50 ;  /* 0x000000074e327223 */ /* 0x000fe20000000032 */
[----:B------:R-:W-:Y:S01]  /*1f00*/  IADD3 R49, PT, PT, R49, 0x4, RZ ;  /* 0x0000000431317810 */ /* 0x000fe20007ffe0ff */
[----:B------:R-:W3:Y:S03]  /*1f10*/  LDS.64 R10, [R41+UR7+0x80] ;  /* 0x00008007290a7984 */ /* 0x000ee60008000a00 */
[----:B------:R-:W-:Y:S01]  /*1f20*/  ISETP.NE.AND P0, PT, R49, 0x20, PT ;  /* 0x000000203100780c */ /* 0x000fe20003f05270 */
[----:B------:R-:W-:Y:S01]  /*1f30*/  LDS R45, [R54+0x80] ;  /* 0x00008000362d7984 */ /* 0x000fe20000000800 */
[----:B-1----:R-:W-:Y:S01]  /*1f40*/  FFMA R83, R77, R18, R83 ;  /* 0x000000124d537223 */ /* 0x002fe20000000053 */
[C---:B------:R-:W-:Y:S01]  /*1f50*/  FFMA R81, R18.reuse, R79, R81 ;  /* 0x0000004f12517223 */ /* 0x040fe20000000051 */
[C---:B------:R-:W-:Y:S01]  /*1f60*/  FFMA R88, R18.reuse, R80, R88 ;  /* 0x0000005012587223 */ /* 0x040fe20000000058 */
[----:B------:R-:W-:Y:S01]  /*1f70*/  FFMA R90, R18, R51, R90 ;  /* 0x00000033125a7223 */ /* 0x000fe2000000005a */
[----:B------:R-:W-:Y:S01]  /*1f80*/  FFMA R18, R79, R19, R40 ;  /* 0x000000134f127223 */ /* 0x000fe20000000028 */
[----:B------:R-:W-:Y:S01]  /*1f90*/  LEA R40, R8, R48, 0x8 ;  /* 0x0000003008287211 */ /* 0x000fe200078e40ff */
[C---:B0-----:R-:W-:Y:S01]  /*1fa0*/  FFMA R59, R77.reuse, R4, R59 ;  /* 0x000000044d3b7223 */ /* 0x041fe2000000003b */
[C---:B------:R-:W-:Y:S01]  /*1fb0*/  FFMA R57, R4.reuse, R79, R57 ;  /* 0x0000004f04397223 */ /* 0x040fe20000000039 */
[C---:B------:R-:W-:Y:S01]  /*1fc0*/  FFMA R39, R4.reuse, R80, R39 ;  /* 0x0000005004277223 */ /* 0x040fe20000000027 */
[----:B------:R-:W-:Y:S01]  /*1fd0*/  FFMA R37, R4, R51, R37 ;  /* 0x0000003304257223 */ /* 0x000fe20000000025 */
[----:B------:R-:W0:Y:S01]  /*1fe0*/  LDS.64 R8, [R40+UR7] ;  /* 0x0000000728087984 */ /* 0x000e220008000a00 */
[-C--:B------:R-:W-:Y:S01]  /*1ff0*/  FFMA R58, R77, R5.reuse, R58 ;  /* 0x000000054d3a7223 */ /* 0x080fe2000000003a */
[-C--:B------:R-:W-:Y:S01]  /*2000*/  FFMA R56, R79, R5.reuse, R56 ;  /* 0x000000054f387223 */ /* 0x080fe20000000038 */
[CC--:B------:R-:W-:Y:S01]  /*2010*/  FFMA R38, R80.reuse, R5.reuse, R38 ;  /* 0x0000000550267223 */ /* 0x0c0fe20000000026 */
[----:B------:R-:W-:Y:S01]  /*2020*/  FFMA R36, R51, R5, R36 ;  /* 0x0000000533247223 */ /* 0x000fe20000000024 */
[----:B------:R-:W1:Y:S01]  /*2030*/  LDS R46, [R54] ;  /* 0x00000000362e7984 */ /* 0x000e620000000800 */
[-C--:B------:R-:W-:Y:S01]  /*2040*/  FFMA R82, R77, R19.reuse, R82 ;  /* 0x000000134d527223 */ /* 0x080fe20000000052 */
[-C--:B------:R-:W-:Y:S01]  /*2050*/  FFMA R86, R80, R19.reuse, R86 ;  /* 0x0000001350567223 */ /* 0x080fe20000000056 */
[----:B------:R-:W-:Y:S01]  /*2060*/  FFMA R87, R51, R19, R87 ;  /* 0x0000001333577223 */ /* 0x000fe20000000057 */
[----:B------:R-:W4:Y:S04]  /*2070*/  LDS R43, [R54+0x100] ;  /* 0x00010000362b7984 */ /* 0x000f280000000800 */
[----:B------:R5:W4:Y:S04]  /*2080*/  LDS R42, [R54+0x180] ;  /* 0x00018000362a7984 */ /* 0x000b280000000800 */
[----:B------:R-:W4:Y:S01]  /*2090*/  LDS.64 R6, [R40+UR7+0x40] ;  /* 0x0000400728067984 */ /* 0x000f220008000a00 */
[C---:B--2---:R-:W-:Y:S01]  /*20a0*/  FFMA R158, R77.reuse, R16, R158 ;  /* 0x000000104d9e7223 */ /* 0x044fe2000000009e */
[C---:B------:R-:W-:Y:S01]  /*20b0*/  FFMA R55, R77.reuse, R17, R55 ;  /* 0x000000114d377223 */ /* 0x040fe20000000037 */
[-C--:B------:R-:W-:Y:S01]  /*20c0*/  FFMA R52, R16, R79.reuse, R52 ;  /* 0x0000004f10347223 */ /* 0x080fe20000000034 */
[----:B------:R-:W2:Y:S01]  /*20d0*/  LDS.64 R4, [R40+UR7+0x80] ;  /* 0x0000800728047984 */ /* 0x000ea20008000a00 */
[C---:B---3--:R-:W-:Y:S01]  /*20e0*/  FFMA R23, R77.reuse, R10, R23 ;  /* 0x0000000a4d177223 */ /* 0x048fe20000000017 */
[C---:B------:R-:W-:Y:S01]  /*20f0*/  FFMA R21, R10.reuse, R79, R21 ;  /* 0x0000004f0a157223 */ /* 0x040fe20000000015 */
[CC--:B------:R-:W-:Y:S01]  /*2100*/  FFMA R91, R10.reuse, R80.reuse, R91 ;  /* 0x000000500a5b7223 */ /* 0x0c0fe2000000005b */
[----:B------:R-:W3:Y:S01]  /*2110*/  LDS.64 R40, [R40+UR7+0xc0] ;  /* 0x0000c00728287984 */ /* 0x000ee20008000a00 */
[----:B------:R-:W-:Y:S01]  /*2120*/  FFMA R44, R10, R51, R44 ;  /* 0x000000330a2c7223 */ /* 0x000fe2000000002c */
[-C--:B------:R-:W-:Y:S01]  /*2130*/  FFMA R22, R77, R11.reuse, R22 ;  /* 0x0000000b4d167223 */ /* 0x080fe20000000016 */
[-C--:B------:R-:W-:Y:S01]  /*2140*/  FFMA R20, R79, R11.reuse, R20 ;  /* 0x0000000b4f147223 */ /* 0x080fe20000000014 */
[-C--:B------:R-:W-:Y:S01]  /*2150*/  FFMA R92, R80, R11.reuse, R92 ;  /* 0x0000000b505c7223 */ /* 0x080fe2000000005c */
[----:B------:R-:W-:Y:S01]  /*2160*/  FFMA R93, R51, R11, R93 ;  /* 0x0000000b335d7223 */ /* 0x000fe2000000005d */
[-C--:B------:R-:W-:Y:S01]  /*2170*/  FFMA R53, R79, R17.reuse, R53 ;  /* 0x000000114f357223 */ /* 0x080fe20000000035 */
[----:B------:R-:W-:Y:S01]  /*2180*/  FFMA R89, R16, R80, R89 ;  /* 0x0000005010597223 */ /* 0x000fe20000000059 */
[----:B------:R-:W-:Y:S01]  /*2190*/  FFMA R50, R80, R17, R50 ;  /* 0x0000001150327223 */ /* 0x000fe20000000032 */
[----:B-----5:R-:W-:Y:S01]  /*21a0*/  FFMA R54, R16, R51, R76 ;  /* 0x0000003310367223 */ /* 0x020fe2000000004c */
[----:B------:R-:W-:Y:S01]  /*21b0*/  FFMA R47, R51, R17, R47 ;  /* 0x00000011332f7223 */ /* 0x000fe2000000002f */
[----:B0-----:R-:W-:Y:S01]  /*21c0*/  FFMA R80, R45, R9, R18 ;  /* 0x000000092d507223 */ /* 0x001fe20000000012 */
[----:B------:R-:W-:Y:S01]  /*21d0*/  FFMA R81, R8, R45, R81 ;  /* 0x0000002d08517223 */ /* 0x000fe20000000051 */
[C---:B-1----:R-:W-:Y:S01]  /*21e0*/  FFMA R83, R46.reuse, R8, R83 ;  /* 0x000000082e537223 */ /* 0x042fe20000000053 */
[----:B------:R-:W-:Y:S01]  /*21f0*/  FFMA R82, R46, R9, R82 ;  /* 0x000000092e527223 */ /* 0x000fe20000000052 */
[C---:B----4-:R-:W-:Y:S01]  /*2200*/  FFMA R79, R8.reuse, R43, R88 ;  /* 0x0000002b084f7223 */ /* 0x050fe20000000058 */
[-C--:B------:R-:W-:Y:S01]  /*2210*/  FFMA R78, R43, R9.reuse, R86 ;  /* 0x000000092b4e7223 */ /* 0x080fe20000000056 */
[----:B------:R-:W-:Y:S01]  /*2220*/  FFMA R77, R8, R42, R90 ;  /* 0x0000002a084d7223 */ /* 0x000fe2000000005a */
[----:B------:R-:W-:Y:S01]  /*2230*/  FFMA R76, R42, R9, R87 ;  /* 0x000000092a4c7223 */ /* 0x000fe20000000057 */
[----:B------:R-:W-:Y:S01]  /*2240*/  FFMA R59, R46, R6, R59 ;  /* 0x000000062e3b7223 */ /* 0x000fe2000000003b */
[C---:B------:R-:W-:Y:S01]  /*2250*/  FFMA R57, R6.reuse, R45, R57 ;  /* 0x0000002d06397223 */ /* 0x040fe20000000039 */
[C---:B------:R-:W-:Y:S01]  /*2260*/  FFMA R39, R6.reuse, R43, R39 ;  /* 0x0000002b06277223 */ /* 0x040fe20000000027 */
[----:B------:R-:W-:Y:S01]  /*2270*/  FFMA R37, R6, R42, R37 ;  /* 0x0000002a06257223 */ /* 0x000fe20000000025 */
[-C--:B------:R-:W-:Y:S01]  /*2280*/  FFMA R58, R46, R7.reuse, R58 ;  /* 0x000000072e3a7223 */ /* 0x080fe2000000003a */
[-C--:B------:R-:W-:Y:S01]  /*2290*/  FFMA R56, R45, R7.reuse, R56 ;  /* 0x000000072d387223 */ /* 0x080fe20000000038 */
[-C--:B------:R-:W-:Y:S01]  /*22a0*/  FFMA R38, R43, R7.reuse, R38 ;  /* 0x000000072b267223 */ /* 0x080fe20000000026 */
[----:B------:R-:W-:Y:S01]  /*22b0*/  FFMA R36, R42, R7, R36 ;  /* 0x000000072a247223 */ /* 0x000fe20000000024 */
[----:B--2---:R-:W-:Y:S01]  /*22c0*/  FFMA R23, R46, R4, R23 ;  /* 0x000000042e177223 */ /* 0x004fe20000000017 */
[C---:B------:R-:W-:Y:S01]  /*22d0*/  FFMA R21, R4.reuse, R45, R21 ;  /* 0x0000002d04157223 */ /* 0x040fe20000000015 */
[C---:B------:R-:W-:Y:S01]  /*22e0*/  FFMA R19, R4.reuse, R43, R91 ;  /* 0x0000002b04137223 */ /* 0x040fe2000000005b */
[----:B------:R-:W-:Y:S01]  /*22f0*/  FFMA R17, R4, R42, R44 ;  /* 0x0000002a04117223 */ /* 0x000fe2000000002c */
[-C--:B------:R-:W-:Y:S01]  /*2300*/  FFMA R22, R46, R5.reuse, R22 ;  /* 0x000000052e167223 */ /* 0x080fe20000000016 */
[-C--:B------:R-:W-:Y:S01]  /*2310*/  FFMA R20, R45, R5.reuse, R20 ;  /* 0x000000052d147223 */ /* 0x080fe20000000014 */
[-C--:B------:R-:W-:Y:S01]  /*2320*/  FFMA R18, R43, R5.reuse, R92 ;  /* 0x000000052b127223 */ /* 0x080fe2000000005c */
[----:B------:R-:W-:Y:S01]  /*2330*/  FFMA R16, R42, R5, R93 ;  /* 0x000000052a107223 */ /* 0x000fe2000000005d */
[C---:B---3--:R-:W-:Y:S01]  /*2340*/  FFMA R11, R46.reuse, R40, R158 ;  /* 0x000000282e0b7223 */ /* 0x048fe2000000009e */
[----:B------:R-:W-:Y:S01]  /*2350*/  FFMA R10, R46, R41, R55 ;  /* 0x000000292e0a7223 */ /* 0x000fe20000000037 */
[C---:B------:R-:W-:Y:S01]  /*2360*/  FFMA R9, R40.reuse, R45, R52 ;  /* 0x0000002d28097223 */ /* 0x040fe20000000034 */
[----:B------:R-:W-:Y:S01]  /*2370*/  FFMA R8, R45, R41, R53 ;  /* 0x000000292d087223 */ /* 0x000fe20000000035 */
[C---:B------:R-:W-:Y:S01]  /*2380*/  FFMA R7, R40.reuse, R43, R89 ;  /* 0x0000002b28077223 */ /* 0x040fe20000000059 */
[-C--:B------:R-:W-:Y:S01]  /*2390*/  FFMA R6, R43, R41.reuse, R50 ;  /* 0x000000292b067223 */ /* 0x080fe20000000032 */
[----:B------:R-:W-:Y:S01]  /*23a0*/  FFMA R5, R40, R42, R54 ;  /* 0x0000002a28057223 */ /* 0x000fe20000000036 */
[----:B------:R-:W-:Y:S01]  /*23b0*/  FFMA R4, R42, R41, R47 ;  /* 0x000000292a047223 */ /* 0x000fe2000000002f */
[----:B------:R-:W-:Y:S06]  /*23c0*/  @P0 BRA `(.L_x_0) ;  /* 0xfffffff400380947 */ /* 0x000fec000383ffff */
[----:B------:R-:W-:-:S05]  /*23d0*/  UMOV UR5, URZ ;  /* 0x000000ff00057c82 */ /* 0x000fca0008000000 */
.L_x_1:
[----:B------:R-:W-:Y:S02]  /*23e0*/  MOV R158, UR5 ;  /* 0x00000005009e7c02 */ /* 0x000fe40008000f00 */
[----:B------:R-:W-:Y:S01]  /*23f0*/  IADD3 R40, PT, PT, R99, UR5, RZ ;  /* 0x0000000563287c10 */ /* 0x000fe2000fffe0ff */
[----:B------:R-:W-:Y:S01]  /*2400*/  UIADD3 UR5, UPT, UPT, UR5, 0x4, URZ ;  /* 0x0000000405057890 */ /* 0x000fe2000fffe0ff */
[----:B------:R-:W-:Y:S02]  /*2410*/  LEA R158, R158, R3, 0x6 ;  /* 0x000000039e9e7211 */ /* 0x000fe400078e30ff */
[----:B------:R-:W-:Y:S01]  /*2420*/  LEA R159, R40, UR9, 0x2 ;  /* 0x00000009289f7c11 */ /* 0x000fe2000f8e10ff */
[----:B------:R-:W-:Y:S01]  /*2430*/  UISETP.NE.AND UP1, UPT, UR5, 0x20, UPT ;  /* 0x000000200500788c */ /* 0x000fe2000bf25270 */
[----:B------:R-:W-:-:S03]  /*2440*/  LEA R158, R158, UR7, 0x2 ;  /* 0x000000079e9e7c11 */ /* 0x000fc6000f8e10ff */
[----:B------:R-:W-:Y:S04]  /*2450*/  LDS.128 R40, [R159+0x200] ;  /* 0x000200009f287984 */ /* 0x000fe80000000c00 */
[----:B------:R-:W0:Y:S04]  /*2460*/  LDS.64 R86, [R158] ;  /* 0x000000009e567984 */ /* 0x000e280000000a00 */
[----:B------:R-:W1:Y:S04]  /*2470*/  LDS.64 R88, [R158+0x40] ;  /* 0x000040009e587984 */ /* 0x000e680000000a00 */
[----:B------:R-:W2:Y:S04]  /*2480*/  LDS.64 R90, [R158+0x80] ;  /* 0x000080009e5a7984 */ /* 0x000ea80000000a00 */
[----:B------:R-:W3:Y:S04]  /*2490*/  LDS.64 R92, [R158+0xc0] ;  /* 0x0000c0009e5c7984 */ /* 0x000ee80000000a00 */
[----:B------:R-:W4:Y:S04]  /*24a0*/  LDS.128 R44, [R159+0x280] ;  /* 0x000280009f2c7984 */ /* 0x000f280000000c00 */
[----:B------:R-:W5:Y:S04]  /*24b0*/  LDS.128 R48, [R159+0x300] ;  /* 0x000300009f307984 */ /* 0x000f680000000c00 */
[----:B------:R5:W5:Y:S01]  /*24c0*/  LDS.128 R52, [R159+0x380] ;  /* 0x000380009f347984 */ /* 0x000b620000000c00 */
[C---:B0-----:R-:W-:Y:S01]  /*24d0*/  FFMA R101, R40.reuse, R86, R101 ;  /* 0x0000005628657223 */ /* 0x041fe20000000065 */
[C---:B------:R-:W-:Y:S01]  /*24e0*/  FFMA R104, R40.reuse, R87, R104 ;  /* 0x0000005728687223 */ /* 0x040fe20000000068 */
[C---:B-1----:R-:W-:Y:S01]  /*24f0*/  FFMA R109, R40.reuse, R88, R109 ;  /* 0x00000058286d7223 */ /* 0x042fe2000000006d */
[C---:B------:R-:W-:Y:S01]  /*2500*/  FFMA R117, R40.reuse, R89, R117 ;  /* 0x0000005928757223 */ /* 0x040fe20000000075 */
[C---:B--2---:R-:W-:Y:S01]  /*2510*/  FFMA R127, R40.reuse, R90, R127 ;  /* 0x0000005a287f7223 */ /* 0x044fe2000000007f */
[C---:B------:R-:W-:Y:S01]  /*2520*/  FFMA R140, R40.reuse, R91, R140 ;  /* 0x0000005b288c7223 */ /* 0x040fe2000000008c */
[C---:B---3--:R-:W-:Y:S01]  /*2530*/  FFMA R146, R40.reuse, R92, R146 ;  /* 0x0000005c28927223 */ /* 0x048fe20000000092 */
[----:B------:R-:W-:Y:S01]  /*2540*/  FFMA R40, R40, R93, R147 ;  /* 0x0000005d28287223 */ /* 0x000fe20000000093 */
[-C--:B----4-:R-:W-:Y:S01]  /*2550*/  FFMA R147, R86, R44.reuse, R95 ;  /* 0x0000002c56937223 */ /* 0x090fe2000000005f */
[-C--:B------:R-:W-:Y:S01]  /*2560*/  FFMA R110, R88, R44.reuse, R110 ;  /* 0x0000002c586e7223 */ /* 0x080fe2000000006e */
[-C--:B------:R-:W-:Y:S01]  /*2570*/  FFMA R128, R90, R44.reuse, R128 ;  /* 0x0000002c5a807223 */ /* 0x080fe20000000080 */
[----:B------:R-:W-:Y:S01]  /*2580*/  FFMA R148, R92, R44, R148 ;  /* 0x0000002c5c947223 */ /* 0x000fe20000000094 */
[C---:B------:R-:W-:Y:S01]  /*2590*/  FFMA R105, R44.reuse, R87, R105 ;  /* 0x000000572c697223 */ /* 0x040fe20000000069 */
[C---:B------:R-:W-:Y:S01]  /*25a0*/  FFMA R118, R44.reuse, R89, R118 ;  /* 0x000000592c767223 */ /* 0x040fe20000000076 */
[C---:B------:R-:W-:Y:S01]  /*25b0*/  FFMA R141, R44.reuse, R91, R141 ;  /* 0x0000005b2c8d7223 */ /* 0x040fe2000000008d */
[----:B------:R-:W-:Y:S01]  /*25c0*/  FFMA R44, R44, R93, R149 ;  /* 0x0000005d2c2c7223 */ /* 0x000fe20000000095 */
[-C--:B-----5:R-:W-:Y:S01]  /*25d0*/  FFMA R159, R86, R48.reuse, R94 ;  /* 0x00000030569f7223 */ /* 0x0a0fe2000000005e */
[-C--:B------:R-:W-:Y:S01]  /*25e0*/  FFMA R102, R88, R48.reuse, R102 ;  /* 0x0000003058667223 */ /* 0x080fe20000000066 */
[-C--:B------:R-:W-:Y:S01]  /*25f0*/  FFMA R111, R90, R48.reuse, R111 ;  /* 0x000000305a6f7223 */ /* 0x080fe2000000006f */
[----:B------:R-:W-:Y:S01]  /*2600*/  FFMA R133, R92, R48, R133 ;  /* 0x000000305c857223 */ /* 0x000fe20000000085 */
[C---:B------:R-:W-:Y:S01]  /*2610*/  FFMA R149, R48.reuse, R87, R97 ;  /* 0x0000005730957223 */ /* 0x040fe20000000061 */
[C---:B------:R-:W-:Y:S01]  /*2620*/  FFMA R106, R48.reuse, R89, R106 ;  /* 0x00000059306a7223 */ /* 0x040fe2000000006a */
[C---:B------:R-:W-:Y:S01]  /*2630*/  FFMA R123, R48.reuse, R91, R123 ;  /* 0x0000005b307b7223 */ /* 0x040fe2000000007b */
[----:B------:R-:W-:Y:S01]  /*2640*/  FFMA R48, R48, R93, R134 ;  /* 0x0000005d30307223 */ /* 0x000fe20000000086 */
[-C--:B------:R-:W-:Y:S01]  /*2650*/  FFMA R134, R86, R52.reuse, R96 ;  /* 0x0000003456867223 */ /* 0x080fe20000000060 */
[-C--:B------:R-:W-:Y:S01]  /*2660*/  FFMA R108, R90, R52.reuse, R108 ;  /* 0x000000345a6c7223 */ /* 0x080fe2000000006c */
[----:B------:R-:W0:Y:S01]  /*2670*/  LDS.64 R96, [R158+0x140] ;  /* 0x000140009e607984 */ /* 0x000e220000000a00 */
[-C--:B------:R-:W-:Y:S01]  /*2680*/  FFMA R126, R92, R52.reuse, R126 ;  /* 0x000000345c7e7223 */ /* 0x080fe2000000007e */
[----:B------:R-:W-:Y:S01]  /*2690*/  FFMA R107, R88, R52, R107 ;  /* 0x00000034586b7223 */ /* 0x000fe2000000006b */
[C---:B------:R-:W-:Y:S01]  /*26a0*/  FFMA R90, R52.reuse, R87, R100 ;  /* 0x00000057345a7223 */ /* 0x040fe20000000064 */
[----:B------:R-:W1:Y:S01]  /*26b0*/  LDS.64 R94, [R158+0x100] ;  /* 0x000100009e5e7984 */ /* 0x000e620000000a00 */
[C---:B------:R-:W-:Y:S01]  /*26c0*/  FFMA R92, R52.reuse, R89, R103 ;  /* 0x00000059345c7223 */ /* 0x040fe20000000067 */
[C---:B------:R-:W-:Y:S01]  /*26d0*/  FFMA R112, R52.reuse, R91, R112 ;  /* 0x0000005b34707223 */ /* 0x040fe20000000070 */
[----:B------:R-:W-:Y:S01]  /*26e0*/  FFMA R52, R52, R93, R135 ;  /* 0x0000005d34347223 */ /* 0x000fe20000000087 */
[----:B------:R-:W2:Y:S04]  /*26f0*/  LDS.64 R88, [R158+0x180] ;  /* 0x000180009e587984 */ /* 0x000ea80000000a00 */
[----:B------:R-:W3:Y:S01]  /*2700*/  LDS.64 R86, [R158+0x1c0] ;  /* 0x0001c0009e567984 */ /* 0x000ee20000000a00 */
[C---:B0-----:R-:W-:Y:S01]  /*2710*/  FFMA R109, R96.reuse, R41, R109 ;  /* 0x00000029606d7223 */ /* 0x041fe2000000006d */
[C---:B------:R-:W-:Y:S01]  /*2720*/  FFMA R110, R96.reuse, R45, R110 ;  /* 0x0000002d606e7223 */ /* 0x040fe2000000006e */
[C---:B------:R-:W-:Y:S01]  /*2730*/  FFMA R102, R96.reuse, R49, R102 ;  /* 0x0000003160667223 */ /* 0x040fe20000000066 */
[----:B------:R-:W-:Y:S01]  /*2740*/  FFMA R96, R96, R53, R107 ;  /* 0x0000003560607223 */ /* 0x000fe2000000006b */
[----:B-1----:R-:W-:Y:S01]  /*2750*/  FFMA R104, R41, R95, R104 ;  /* 0x0000005f29687223 */ /* 0x002fe20000000068 */
[C---:B------:R-:W-:Y:S01]  /*2760*/  FFMA R105, R95.reuse, R45, R105 ;  /* 0x0000002d5f697223 */ /* 0x040fe20000000069 */
[----:B------:R-:W-:Y:S01]  /*2770*/  FFMA R103, R95, R49, R149 ;  /* 0x000000315f677223 */ /* 0x000fe20000000095 */
[----:B------:R-:W-:Y:S01]  /*2780*/  FFMA R117, R41, R97, R117 ;  /* 0x0000006129757223 */ /* 0x000fe20000000075 */
[C---:B------:R-:W-:Y:S01]  /*2790*/  FFMA R118, R97.reuse, R45, R118 ;  /* 0x0000002d61767223 */ /* 0x040fe20000000076 */
[----:B------:R-:W-:Y:S01]  /*27a0*/  FFMA R106, R97, R49, R106 ;  /* 0x00000031616a7223 */ /* 0x000fe2000000006a */
[C---:B------:R-:W-:Y:S01]  /*27b0*/  FFMA R101, R94.reuse, R41, R101 ;  /* 0x000000295e657223 */ /* 0x040fe20000000065 */
[----:B------:R-:W-:Y:S01]  /*27c0*/  FFMA R100, R94, R49, R159 ;  /* 0x000000315e647223 */ /* 0x000fe2000000009f */
[-C--:B------:R-:W-:Y:S01]  /*27d0*/  FFMA R95, R95, R53.reuse, R90 ;  /* 0x000000355f5f7223 */ /* 0x080fe2000000005a */
[----:B------:R-:W-:Y:S01]  /*27e0*/  FFMA R97, R97, R53, R92 ;  /* 0x0000003561617223 */ /* 0x000fe2000000005c */
[C---:B--2---:R-:W-:Y:S01]  /*27f0*/  FFMA R127, R88.reuse, R41, R127 ;  /* 0x00000029587f7223 */ /* 0x044fe2000000007f */
[----:B------:R-:W-:Y:S01]  /*2800*/  FFMA R111, R88, R49, R111 ;  /* 0x00000031586f7223 */ /* 0x000fe2000000006f */
[----:B------:R-:W-:Y:S01]  /*2810*/  FFMA R140, R41, R89, R140 ;  /* 0x00000059298c7223 */ /* 0x000fe2000000008c */
[----:B------:R-:W-:Y:S01]  /*2820*/  FFMA R123, R89, R49, R123 ;  /* 0x00000031597b7223 */ /* 0x000fe2000000007b */
[C---:B---3--:R-:W-:Y:S01]  /*2830*/  FFMA R146, R86.reuse, R41, R146 ;  /* 0x0000002956927223 */ /* 0x048fe20000000092 */
[----:B------:R-:W-:Y:S01]  /*2840*/  FFMA R107, R41, R87, R40 ;  /* 0x00000057296b7223 */ /* 0x000fe20000000028 */
[-C--:B------:R-:W-:Y:S01]  /*2850*/  FFMA R133, R86, R49.reuse, R133 ;  /* 0x0000003156857223 */ /* 0x080fe20000000085 */
[----:B------:R-:W-:Y:S01]  /*2860*/  FFMA R135, R87, R49, R48 ;  /* 0x0000003157877223 */ /* 0x000fe20000000030 */
[----:B------:R-:W0:Y:S01]  /*2870*/  LDS.64 R90, [R158+0x200] ;  /* 0x000200009e5a7984 */ /* 0x000e220000000a00 */
[-C--:B------:R-:W-:Y:S01]  /*2880*/  FFMA R147, R94, R45.reuse, R147 ;  /* 0x0000002d5e937223 */ /* 0x080fe20000000093 */
[C---:B------:R-:W-:Y:S01]  /*2890*/  FFMA R128, R88.reuse, R45, R128 ;  /* 0x0000002d58807223 */ /* 0x040fe20000000080 */
[----:B------:R-:W-:Y:S01]  /*28a0*/  FFMA R108, R88, R53, R108 ;  /* 0x00000035586c7223 */ /* 0x000fe2000000006c */
[----:B------:R-:W1:Y:S01]  /*28b0*/  LDS.64 R92, [R158+0x240] ;  /* 0x000240009e5c7984 */ /* 0x000e620000000a00 */
[C---:B------:R-:W-:Y:S01]  /*28c0*/  FFMA R141, R89.reuse, R45, R141 ;  /* 0x0000002d598d7223 */ /* 0x040fe2000000008d */
[-C--:B------:R-:W-:Y:S01]  /*28d0*/  FFMA R112, R89, R53.reuse, R112 ;  /* 0x0000003559707223 */ /* 0x080fe20000000070 */
[-C--:B------:R-:W-:Y:S01]  /*28e0*/  FFMA R94, R94, R53.reuse, R134 ;  /* 0x000000355e5e7223 */ /* 0x080fe20000000086 */
[----:B------:R-:W2:Y:S01]  /*28f0*/  LDS.64 R40, [R158+0x280] ;  /* 0x000280009e287984 */ /* 0x000ea20000000a00 */
[CC--:B------:R-:W-:Y:S01]  /*2900*/  FFMA R126, R86.reuse, R53.reuse, R126 ;  /* 0x00000035567e7223 */ /* 0x0c0fe2000000007e */
[C---:B------:R-:W-:Y:S01]  /*2910*/  FFMA R149, R87.reuse, R53, R52 ;  /* 0x0000003557957223 */ /* 0x040fe20000000034 */
[-C--:B------:R-:W-:Y:S01]  /*2920*/  FFMA R148, R86, R45.reuse, R148 ;  /* 0x0000002d56947223 */ /* 0x080fe20000000094 */
[----:B------:R-:W3:Y:S01]  /*2930*/  LDS.64 R48, [R158+0x2c0] ;  /* 0x0002c0009e307984 */ /* 0x000ee20000000a00 */
[----:B------:R-:W-:-:S03]  /*2940*/  FFMA R134, R87, R45, R44 ;  /* 0x0000002d57867223 */ /* 0x000fc6000000002c */
[----:B------:R-:W4:Y:S04]  /*2950*/  LDS.64 R88, [R158+0x3c0] ;  /* 0x0003c0009e587984 */ /* 0x000f280000000a00 */
[----:B------:R-:W5:Y:S04]  /*2960*/  LDS.64 R52, [R158+0x300] ;  /* 0x000300009e347984 */ /* 0x000f680000000a00 */
[----:B------:R-:W5:Y:S04]  /*2970*/  LDS.64 R44, [R158+0x340] ;  /* 0x000340009e2c7984 */ /* 0x000f680000000a00 */
[----:B------:R-:W5:Y:S01]  /*2980*/  LDS.64 R86, [R158+0x380] ;  /* 0x000380009e567984 */ /* 0x000f620000000a00 */
[----:B0-----:R-:W-:Y:S01]  /*2990*/  FFMA R101, R90, R42, R101 ;  /* 0x0000002a5a657223 */ /* 0x001fe20000000065 */
[----:B------:R-:W-:Y:S01]  /*29a0*/  FFMA R104, R42, R91, R104 ;  /* 0x0000005b2a687223 */ /* 0x000fe20000000068 */
[C---:B------:R-:W-:Y:S01]  /*29b0*/  FFMA R147, R90.reuse, R46, R147 ;  /* 0x0000002e5a937223 */ /* 0x040fe20000000093 */
[----:B------:R-:W-:Y:S01]  /*29c0*/  FFMA R100, R90, R50, R100 ;  /* 0x000000325a647223 */ /* 0x000fe20000000064 */
[----:B-1----:R-:W-:Y:S01]  /*29d0*/  FFMA R109, R92, R42, R109 ;  /* 0x0000002a5c6d7223 */ /* 0x002fe2000000006d */
[----:B------:R-:W-:Y:S01]  /*29e0*/  FFMA R117, R42, R93, R117 ;  /* 0x0000005d2a757223 */ /* 0x000fe20000000075 */
[C---:B------:R-:W-:Y:S01]  /*29f0*/  FFMA R105, R91.reuse, R46, R105 ;  /* 0x0000002e5b697223 */ /* 0x040fe20000000069 */
[----:B------:R-:W-:Y:S01]  /*2a00*/  FFMA R103, R91, R50, R103 ;  /* 0x000000325b677223 */ /* 0x000fe20000000067 */
[----:B--2---:R-:W-:Y:S01]  /*2a10*/  FFMA R127, R40, R42, R127 ;  /* 0x0000002a287f7223 */ /* 0x004fe2000000007f */
[----:B------:R-:W-:Y:S01]  /*2a20*/  FFMA R140, R42, R41, R140 ;  /* 0x000000292a8c7223 */ /* 0x000fe2000000008c */
[C---:B------:R-:W-:Y:S01]  /*2a30*/  FFMA R110, R92.reuse, R46, R110 ;  /* 0x0000002e5c6e7223 */ /* 0x040fe2000000006e */
[----:B------:R-:W-:Y:S01]  /*2a40*/  FFMA R102, R92, R50, R102 ;  /* 0x000000325c667223 */ /* 0x000fe20000000066 */
[----:B---3--:R-:W-:Y:S01]  /*2a50*/  FFMA R146, R48, R42, R146 ;  /* 0x0000002a30927223 */ /* 0x008fe20000000092 */
[-C--:B------:R-:W-:Y:S01]  /*2a60*/  FFMA R134, R49, R46.reuse, R134 ;  /* 0x0000002e31867223 */ /* 0x080fe20000000086 */
[C---:B------:R-:W-:Y:S01]  /*2a70*/  FFMA R118, R93.reuse, R46, R118 ;  /* 0x0000002e5d767223 */ /* 0x040fe20000000076 */
[-C--:B------:R-:W-:Y:S01]  /*2a80*/  FFMA R106, R93, R50.reuse, R106 ;  /* 0x000000325d6a7223 */ /* 0x080fe2000000006a */
[----:B------:R-:W-:Y:S01]  /*2a90*/  FFMA R42, R42, R49, R107 ;  /* 0x000000312a2a7223 */ /* 0x000fe2000000006b */
[----:B------:R-:W-:Y:S01]  /*2aa0*/  FFMA R135, R49, R50, R135 ;  /* 0x0000003231877223 */ /* 0x000fe20000000087 */
[-C--:B------:R-:W-:Y:S01]  /*2ab0*/  FFMA R90, R90, R54.reuse, R94 ;  /* 0x000000365a5a7223 */ /* 0x080fe2000000005e */
[-C--:B------:R-:W-:Y:S01]  /*2ac0*/  FFMA R91, R91, R54.reuse, R95 ;  /* 0x000000365b5b7223 */ /* 0x080fe2000000005f */
[-C--:B------:R-:W-:Y:S01]  /*2ad0*/  FFMA R92, R92, R54.reuse, R96 ;  /* 0x000000365c5c7223 */ /* 0x080fe20000000060 */
[----:B------:R-:W-:Y:S01]  /*2ae0*/  FFMA R93, R93, R54, R97 ;  /* 0x000000365d5d7223 */ /* 0x000fe20000000061 */
[C---:B------:R-:W-:Y:S01]  /*2af0*/  FFMA R128, R40.reuse, R46, R128 ;  /* 0x0000002e28807223 */ /* 0x040fe20000000080 */
[C---:B------:R-:W-:Y:S01]  /*2b00*/  FFMA R111, R40.reuse, R50, R111 ;  /* 0x00000032286f7223 */ /* 0x040fe2000000006f */
[----:B------:R-:W-:Y:S01]  /*2b10*/  FFMA R108, R40, R54, R108 ;  /* 0x00000036286c7223 */ /* 0x000fe2000000006c */
[C---:B------:R-:W-:Y:S01]  /*2b20*/  FFMA R141, R41.reuse, R46, R141 ;  /* 0x0000002e298d7223 */ /* 0x040fe2000000008d */
[C---:B------:R-:W-:Y:S01]  /*2b30*/  FFMA R123, R41.reuse, R50, R123 ;  /* 0x00000032297b7223 */ /* 0x040fe2000000007b */
[----:B------:R-:W-:Y:S01]  /*2b40*/  FFMA R112, R41, R54, R112 ;  /* 0x0000003629707223 */ /* 0x000fe20000000070 */
[C---:B------:R-:W-:Y:S01]  /*2b50*/  FFMA R148, R48.reuse, R46, R148 ;  /* 0x0000002e30947223 */ /* 0x040fe20000000094 */
[C---:B------:R-:W-:Y:S01]  /*2b60*/  FFMA R133, R48.reuse, R50, R133 ;  /* 0x0000003230857223 */ /* 0x040fe20000000085 */
[-C--:B------:R-:W-:Y:S01]  /*2b70*/  FFMA R126, R48, R54.reuse, R126 ;  /* 0x00000036307e7223 */ /* 0x080fe2000000007e */
[----:B------:R-:W-:Y:S01]  /*2b80*/  FFMA R49, R49, R54, R149 ;  /* 0x0000003631317223 */ /* 0x000fe20000000095 */
[-C--:B----4-:R-:W-:Y:S01]  /*2b90*/  FFMA R149, R89, R47.reuse, R134 ;  /* 0x0000002f59957223 */ /* 0x090fe20000000086 */
[C---:B-----5:R-:W-:Y:S01]  /*2ba0*/  FFMA R95, R52.reuse, R47, R147 ;  /* 0x0000002f345f7223 */ /* 0x060fe20000000093 */
[CC--:B------:R-:W-:Y:S01]  /*2bb0*/  FFMA R94, R52.reuse, R51.reuse, R100 ;  /* 0x00000033345e7223 */ /* 0x0c0fe20000000064 */
[-C--:B------:R-:W-:Y:S01]  /*2bc0*/  FFMA R97, R53, R51.reuse, R103 ;  /* 0x0000003335617223 */ /* 0x080fe20000000067 */
[----:B------:R-:W-:Y:S01]  /*2bd0*/  FFMA R134, R89, R51, R135 ;  /* 0x0000003359867223 */ /* 0x000fe20000000087 */
[C---:B------:R-:W-:Y:S01]  /*2be0*/  FFMA R101, R52.reuse, R43, R101 ;  /* 0x0000002b34657223 */ /* 0x040fe20000000065 */
[----:B------:R-:W-:Y:S01]  /*2bf0*/  FFMA R96, R52, R55, R90 ;  /* 0x0000003734607223 */ /* 0x000fe2000000005a */
[----:B------:R-:W-:Y:S01]  /*2c00*/  FFMA R104, R43, R53, R104 ;  /* 0x000000352b687223 */ /* 0x000fe20000000068 */
[C---:B------:R-:W-:Y:S01]  /*2c10*/  FFMA R105, R53.reuse, R47, R105 ;  /* 0x0000002f35697223 */ /* 0x040fe20000000069 */
[----:B------:R-:W-:Y:S01]  /*2c20*/  FFMA R100, R53, R55, R91 ;  /* 0x0000003735647223 */ /* 0x000fe2000000005b */
[C---:B------:R-:W-:Y:S01]  /*2c30*/  FFMA R109, R44.reuse, R43, R109 ;  /* 0x0000002b2c6d7223 */ /* 0x040fe2000000006d */
[C---:B------:R-:W-:Y:S01]  /*2c40*/  FFMA R110, R44.reuse, R47, R110 ;  /* 0x0000002f2c6e7223 */ /* 0x040fe2000000006e */
[C---:B------:R-:W-:Y:S01]  /*2c50*/  FFMA R102, R44.reuse, R51, R102 ;  /* 0x000000332c667223 */ /* 0x040fe20000000066 */
[----:B------:R-:W-:Y:S01]  /*2c60*/  FFMA R107, R44, R55, R92 ;  /* 0x000000372c6b7223 */ /* 0x000fe2000000005c */
        /* <DEDUP_REMOVED lines=13> */
[----:B------:R-:W-:Y:S01]  /*2d40*/  FFMA R147, R43, R89, R42 ;  /* 0x000000592b937223 */ /* 0x000fe2000000002a */
[C---:B------:R-:W-:Y:S01]  /*2d50*/  FFMA R148, R88.reuse, R47, R148 ;  /* 0x0000002f58947223 */ /* 0x040fe20000000094 */
[C---:B------:R-:W-:Y:S01]  /*2d60*/  FFMA R133, R88.reuse, R51, R133 ;  /* 0x0000003358857223 */ /* 0x040fe20000000085 */
[-C--:B------:R-:W-:Y:S01]  /*2d70*/  FFMA R126, R88, R55.reuse, R126 ;  /* 0x00000037587e7223 */ /* 0x080fe2000000007e */
[----:B------:R-:W-:Y:S01]  /*2d80*/  FFMA R135, R89, R55, R49 ;  /* 0x0000003759877223 */ /* 0x000fe20000000031 */
[----:B------:R-:W-:Y:S06]  /*2d90*/  BRA.U UP1, `(.L_x_1) ;  /* 0xfffffff501907547 */ /* 0x000fec000b83ffff */
[----:B------:R-:W-:Y:S01]  /*2da0*/  SHF.L.U32 R158, R3, 0x2, RZ ;  /* 0x00000002039e7819 */ /* 0x000fe200000006ff */
[----:B------:R-:W-:-:S06]  /*2db0*/  UMOV UR5, URZ ;  /* 0x000000ff00057c82 */ /* 0x000fcc0008000000 */
.L_x_2:
[----:B------:R-:W-:Y:S02]  /*2dc0*/  MOV R159, UR5 ;  /* 0x00000005009f7c02 */ /* 0x000fe40008000f00 */
[----:B------:R-:W-:Y:S01]  /*2dd0*/  IADD3 R40, PT, PT, R99, UR5, RZ ;  /* 0x0000000563287c10 */ /* 0x000fe2000fffe0ff */
[----:B------:R-:W-:Y:S01]  /*2de0*/  UIADD3 UR5, UPT, UPT, UR5, 0x4, URZ ;  /* 0x0000000405057890 */ /* 0x000fe2000fffe0ff */
[----:B------:R-:W-:Y:S02]  /*2df0*/  LEA R159, R159, R158, 0x8 ;  /* 0x0000009e9f9f7211 */ /* 0x000fe400078e40ff */
[----:B------:R-:W-:Y:S01]  /*2e00*/  LEA R161, R40, UR9, 0x2 ;  /* 0x0000000928a17c11 */ /* 0x000fe2000f8e10ff */
[----:B------:R-:W-:Y:S02]  /*2e10*/  UISETP.NE.AND UP1, UPT, UR5, 0x20, UPT ;  /* 0x000000200500788c */ /* 0x000fe4000bf25270 */
[----:B------:R-:W-:Y:S04]  /*2e20*/  LDS.64 R86, [R159+UR7] ;  /* 0x000000079f567984 */ /* 0x000fe80008000a00 */
[----:B------:R-:W0:Y:S04]  /*2e30*/  LDS.128 R40, [R161+0x400] ;  /* 0x00040000a1287984 */ /* 0x000e280000000c00 */
[----:B------:R-:W1:Y:S04]  /*2e40*/  LDS.64 R88, [R159+UR7+0x40] ;  /* 0x000040079f587984 */ /* 0x000e680008000a00 */
[----:B------:R-:W2:Y:S04]  /*2e50*/  LDS.64 R90, [R159+UR7+0x80] ;  /* 0x000080079f5a7984 */ /* 0x000ea80008000a00 */
[----:B------:R-:W3:Y:S04]  /*2e60*/  LDS.64 R92, [R159+UR7+0xc0] ;  /* 0x0000c0079f5c7984 */ /* 0x000ee80008000a00 */
        /* <DEDUP_REMOVED lines=19> */
[----:B------:R-:W0:Y:S01]  /*2fa0*/  LDS.64 R34, [R159+UR7+0x100] ;  /* 0x000100079f227984 */ /* 0x000e220008000a00 */
[-C--:B-----5:R-:W-:Y:S01]  /*2fb0*/  FFMA R113, R90, R48.reuse, R113 ;  /* 0x000000305a717223 */ /* 0x0a0fe20000000071 */
[----:B------:R-:W-:Y:S01]  /*2fc0*/  FFMA R124, R48, R91, R124 ;  /* 0x0000005b307c7223 */ /* 0x000fe2000000007c */
[-C--:B------:R-:W-:Y:S01]  /*2fd0*/  FFMA R163, R86, R48.reuse, R71 ;  /* 0x0000003056a37223 */ /* 0x080fe20000000047 */
[----:B------:R-:W-:Y:S01]  /*2fe0*/  FFMA R153, R88, R48, R33 ;  /* 0x0000003058997223 */ /* 0x000fe20000000021 */
[C---:B------:R-:W-:Y:S01]  /*2ff0*/  FFMA R162, R48.reuse, R87, R70 ;  /* 0x0000005730a27223 */ /* 0x040fe20000000046 */
[----:B------:R-:W-:Y:S01]  /*3000*/  FFMA R161, R48, R89, R32 ;  /* 0x0000005930a17223 */ /* 0x000fe20000000020 */
[-C--:B------:R-:W-:Y:S01]  /*3010*/  FFMA R90, R90, R52.reuse, R15 ;  /* 0x000000345a5a7223 */ /* 0x080fe2000000000f */
[----:B------:R-:W-:Y:S01]  /*3020*/  FFMA R91, R52, R91, R14 ;  /* 0x0000005b345b7223 */ /* 0x000fe2000000000e */
[----:B------:R-:W1:Y:S01]  /*3030*/  LDS.64 R32, [R159+UR7+0x140] ;  /* 0x000140079f207984 */ /* 0x000e620008000a00 */
[----:B------:R-:W-:Y:S01]  /*3040*/  FFMA R88, R88, R52, R31 ;  /* 0x0000003458587223 */ /* 0x000fe2000000001f */
[----:B------:R-:W-:Y:S01]  /*3050*/  FFMA R89, R52, R89, R30 ;  /* 0x0000005934597223 */ /* 0x000fe2000000001e */
[----:B------:R-:W-:Y:S01]  /*3060*/  FFMA R136, R92, R48, R136 ;  /* 0x000000305c887223 */ /* 0x000fe20000000088 */
[----:B------:R-:W2:Y:S01]  /*3070*/  LDS.64 R70, [R159+UR7+0x180] ;  /* 0x000180079f467984 */ /* 0x000ea20008000a00 */
[-C--:B------:R-:W-:Y:S01]  /*3080*/  FFMA R69, R86, R52.reuse, R69 ;  /* 0x0000003456457223 */ /* 0x080fe20000000045 */
[----:B------:R-:W-:Y:S01]  /*3090*/  FFMA R87, R52, R87, R68 ;  /* 0x0000005734577223 */ /* 0x000fe20000000044 */
[-C--:B------:R-:W-:Y:S01]  /*30a0*/  FFMA R48, R48, R93.reuse, R137 ;  /* 0x0000005d30307223 */ /* 0x080fe20000000089 */
[----:B------:R-:W3:Y:S01]  /*30b0*/  LDS.64 R14, [R159+UR7+0x1c0] ;  /* 0x0001c0079f0e7984 */ /* 0x000ee20008000a00 */
[----:B------:R-:W-:Y:S01]  /*30c0*/  FFMA R2, R92, R52, R2 ;  /* 0x000000345c027223 */ /* 0x000fe20000000002 */
[----:B------:R-:W-:-:S02]  /*30d0*/  FFMA R52, R52, R93, R115 ;  /* 0x0000005d34347223 */ /* 0x000fc40000000073 */
[----:B------:R-:W4:Y:S01]  /*30e0*/  LDS.64 R30, [R159+UR7+0x200] ;  /* 0x000200079f1e7984 */ /* 0x000f220008000a00 */
[C---:B0-----:R-:W-:Y:S01]  /*30f0*/  FFMA R75, R34.reuse, R41, R75 ;  /* 0x00000029224b7223 */ /* 0x041fe2000000004b */
[C---:B------:R-:W-:Y:S01]  /*3100*/  FFMA R151, R34.reuse, R45, R151 ;  /* 0x0000002d22977223 */ /* 0x040fe20000000097 */
[C---:B------:R-:W-:Y:S01]  /*3110*/  FFMA R68, R34.reuse, R49, R163 ;  /* 0x0000003122447223 */ /* 0x040fe200000000a3 */
[----:B------:R-:W-:Y:S01]  /*3120*/  FFMA R69, R34, R53, R69 ;  /* 0x0000003522457223 */ /* 0x000fe20000000045 */
[----:B------:R-:W-:Y:S01]  /*3130*/  FFMA R160, R41, R35, R160 ;  /* 0x0000002329a07223 */ /* 0x000fe200000000a0 */
[C---:B------:R-:W-:Y:S01]  /*3140*/  FFMA R72, R35.reuse, R45, R72 ;  /* 0x0000002d23487223 */ /* 0x040fe20000000048 */
[C---:B------:R-:W-:Y:S01]  /*3150*/  FFMA R86, R35.reuse, R49, R162 ;  /* 0x0000003123567223 */ /* 0x040fe200000000a2 */
[----:B------:R-:W-:Y:S01]  /*3160*/  FFMA R87, R35, R53, R87 ;  /* 0x0000003523577223 */ /* 0x000fe20000000057 */
[C---:B-1----:R-:W-:Y:S01]  /*3170*/  FFMA R74, R32.reuse, R41, R74 ;  /* 0x00000029204a7223 */ /* 0x042fe2000000004a */
[C---:B------:R-:W-:Y:S01]  /*3180*/  FFMA R73, R32.reuse, R45, R73 ;  /* 0x0000002d20497223 */ /* 0x040fe20000000049 */
[C---:B------:R-:W-:Y:S01]  /*3190*/  FFMA R153, R32.reuse, R49, R153 ;  /* 0x0000003120997223 */ /* 0x040fe20000000099 */
[----:B------:R-:W-:Y:S01]  /*31a0*/  FFMA R88, R32, R53, R88 ;  /* 0x0000003520587223 */ /* 0x000fe20000000058 */
[----:B------:R-:W-:Y:S01]  /*31b0*/  FFMA R119, R41, R33, R119 ;  /* 0x0000002129777223 */ /* 0x000fe20000000077 */
[C---:B------:R-:W-:Y:S01]  /*31c0*/  FFMA R120, R33.reuse, R45, R120 ;  /* 0x0000002d21787223 */ /* 0x040fe20000000078 */
[C---:B------:R-:W-:Y:S01]  /*31d0*/  FFMA R161, R33.reuse, R49, R161 ;  /* 0x0000003121a17223 */ /* 0x040fe200000000a1 */
[----:B------:R-:W-:Y:S01]  /*31e0*/  FFMA R89, R33, R53, R89 ;  /* 0x0000003521597223 */ /* 0x000fe20000000059 */
[-C--:B--2---:R-:W-:Y:S01]  /*31f0*/  FFMA R113, R70, R49.reuse, R113 ;  /* 0x0000003146717223 */ /* 0x084fe20000000071 */
[-C--:B------:R-:W-:Y:S01]  /*3200*/  FFMA R124, R71, R49.reuse, R124 ;  /* 0x00000031477c7223 */ /* 0x080fe2000000007c */
[-C--:B---3--:R-:W-:Y:S01]  /*3210*/  FFMA R136, R14, R49.reuse, R136 ;  /* 0x000000310e887223 */ /* 0x088fe20000000088 */
[----:B------:R-:W-:Y:S01]  /*3220*/  FFMA R92, R15, R49, R48 ;  /* 0x000000310f5c7223 */ /* 0x000fe20000000030 */
[----:B------:R-:W0:Y:S01]  /*3230*/  LDS.64 R32, [R159+UR7+0x240] ;  /* 0x000240079f207984 */ /* 0x000e220008000a00 */
[C---:B----4-:R-:W-:Y:S01]  /*3240*/  FFMA R75, R30.reuse, R42, R75 ;  /* 0x0000002a1e4b7223 */ /* 0x050fe2000000004b */
[C---:B------:R-:W-:Y:S01]  /*3250*/  FFMA R151, R30.reuse, R46, R151 ;  /* 0x0000002e1e977223 */ /* 0x040fe20000000097 */
[C---:B------:R-:W-:Y:S01]  /*3260*/  FFMA R68, R30.reuse, R50, R68 ;  /* 0x000000321e447223 */ /* 0x040fe20000000044 */
[----:B------:R-:W1:Y:S01]  /*3270*/  LDS.64 R34, [R159+UR7+0x280] ;  /* 0x000280079f227984 */ /* 0x000e620008000a00 */
[----:B------:R-:W-:Y:S01]  /*3280*/  FFMA R69, R30, R54, R69 ;  /* 0x000000361e457223 */ /* 0x000fe20000000045 */
[----:B------:R-:W-:Y:S01]  /*3290*/  FFMA R160, R42, R31, R160 ;  /* 0x0000001f2aa07223 */ /* 0x000fe200000000a0 */
[C---:B------:R-:W-:Y:S01]  /*32a0*/  FFMA R72, R31.reuse, R46, R72 ;  /* 0x0000002e1f487223 */ /* 0x040fe20000000048 */
[----:B------:R-:W2:Y:S01]  /*32b0*/  LDS.64 R48, [R159+UR7+0x2c0] ;  /* 0x0002c0079f307984 */ /* 0x000ea20008000a00 */
[C---:B------:R-:W-:Y:S01]  /*32c0*/  FFMA R86, R31.reuse, R50, R86 ;  /* 0x000000321f567223 */ /* 0x040fe20000000056 */
[----:B------:R-:W-:Y:S01]  /*32d0*/  FFMA R87, R31, R54, R87 ;  /* 0x000000361f577223 */ /* 0x000fe20000000057 */
[C---:B------:R-:W-:Y:S01]  /*32e0*/  FFMA R129, R70.reuse, R41, R129 ;  /* 0x0000002946817223 */ /* 0x040fe20000000081 */
[C---:B------:R-:W-:Y:S01]  /*32f0*/  FFMA R130, R70.reuse, R45, R130 ;  /* 0x0000002d46827223 */ /* 0x040fe20000000082 */
[----:B------:R-:W-:Y:S01]  /*3300*/  FFMA R90, R70, R53, R90 ;  /* 0x00000035465a7223 */ /* 0x000fe2000000005a */
[----:B------:R-:W-:Y:S01]  /*3310*/  FFMA R142, R41, R71, R142 ;  /* 0x00000047298e7223 */ /* 0x000fe2000000008e */
[C---:B------:R-:W-:Y:S01]  /*3320*/  FFMA R143, R71.reuse, R45, R143 ;  /* 0x0000002d478f7223 */ /* 0x040fe2000000008f */
[----:B------:R-:W-:Y:S01]  /*3330*/  FFMA R91, R71, R53, R91 ;  /* 0x00000035475b7223 */ /* 0x000fe2000000005b */
[----:B------:R-:W3:Y:S01]  /*3340*/  LDS.64 R30, [R159+UR7+0x300] ;  /* 0x000300079f1e7984 */ /* 0x000ee20008000a00 */
[C---:B------:R-:W-:Y:S01]  /*3350*/  FFMA R150, R14.reuse, R41, R150 ;  /* 0x000000290e967223 */ /* 0x040fe20000000096 */
[----:B------:R-:W-:Y:S01]  /*3360*/  FFMA R70, R41, R15, R40 ;  /* 0x0000000f29467223 */ /* 0x000fe20000000028 */
[CC--:B------:R-:W-:Y:S01]  /*3370*/  FFMA R152, R14.reuse, R45.reuse, R152 ;  /* 0x0000002d0e987223 */ /* 0x0c0fe20000000098 */
[C---:B------:R-:W-:Y:S01]  /*3380*/  FFMA R71, R15.reuse, R45, R44 ;  /* 0x0000002d0f477223 */ /* 0x040fe2000000002c */
[-C--:B------:R-:W-:Y:S01]  /*3390*/  FFMA R2, R14, R53.reuse, R2 ;  /* 0x000000350e027223 */ /* 0x080fe20000000002 */
[----:B------:R-:W-:Y:S01]  /*33a0*/  FFMA R52, R15, R53, R52 ;  /* 0x000000350f347223 */ /* 0x000fe20000000034 */
[----:B------:R-:W-:Y:S04]  /*33b0*/  LDS.64 R44, [R159+UR7+0x380] ;  /* 0x000380079f2c7984 */ /* 0x000fe80008000a00 */
[----:B------:R-:W4:Y:S04]  /*33c0*/  LDS.64 R14, [R159+UR7+0x340] ;  /* 0x000340079f0e7984 */ /* 0x000f280008000a00 */
[----:B------:R-:W5:Y:S01]  /*33d0*/  LDS.64 R40, [R159+UR7+0x3c0] ;  /* 0x0003c0079f287984 */ /* 0x000f620008000a00 */
        /* <DEDUP_REMOVED lines=9> */
[-C--:B------:R-:W-:Y:S01]  /*3470*/  FFMA R130, R34, R46.reuse, R130 ;  /* 0x0000002e22827223 */ /* 0x080fe20000000082 */
[----:B------:R-:W-:Y:S01]  /*3480*/  FFMA R142, R42, R35, R142 ;  /* 0x000000232a8e7223 */ /* 0x000fe2000000008e */
[C---:B------:R-:W-:Y:S01]  /*3490*/  FFMA R143, R35.reuse, R46, R143 ;  /* 0x0000002e238f7223 */ /* 0x040fe2000000008f */
[C---:B--2---:R-:W-:Y:S01]  /*34a0*/  FFMA R150, R48.reuse, R42, R150 ;  /* 0x0000002a30967223 */ /* 0x044fe20000000096 */
[----:B------:R-:W-:Y:S01]  /*34b0*/  FFMA R152, R48, R46, R152 ;  /* 0x0000002e30987223 */ /* 0x000fe20000000098 */
[C---:B------:R-:W-:Y:S01]  /*34c0*/  FFMA R113, R34.reuse, R50, R113 ;  /* 0x0000003222717223 */ /* 0x040fe20000000071 */
[----:B------:R-:W-:Y:S01]  /*34d0*/  FFMA R90, R34, R54, R90 ;  /* 0x00000036225a7223 */ /* 0x000fe2000000005a */
[C---:B------:R-:W-:Y:S01]  /*34e0*/  FFMA R124, R35.reuse, R50, R124 ;  /* 0x00000032237c7223 */ /* 0x040fe2000000007c */
[----:B------:R-:W-:Y:S01]  /*34f0*/  FFMA R91, R35, R54, R91 ;  /* 0x00000036235b7223 */ /* 0x000fe2000000005b */
[----:B------:R-:W-:Y:S01]  /*3500*/  FFMA R42, R42, R49, R70 ;  /* 0x000000312a2a7223 */ /* 0x000fe20000000046 */
[C---:B------:R-:W-:Y:S01]  /*3510*/  FFMA R46, R49.reuse, R46, R71 ;  /* 0x0000002e312e7223 */ /* 0x040fe20000000047 */
[CC--:B------:R-:W-:Y:S01]  /*3520*/  FFMA R136, R48.reuse, R50.reuse, R136 ;  /* 0x0000003230887223 */ /* 0x0c0fe20000000088 */
[C---:B------:R-:W-:Y:S01]  /*3530*/  FFMA R92, R49.reuse, R50, R92 ;  /* 0x00000032315c7223 */ /* 0x040fe2000000005c */
[-C--:B------:R-:W-:Y:S01]  /*3540*/  FFMA R2, R48, R54.reuse, R2 ;  /* 0x0000003630027223 */ /* 0x080fe20000000002 */
[----:B------:R-:W-:Y:S01]  /*3550*/  FFMA R52, R49, R54, R52 ;  /* 0x0000003631347223 */ /* 0x000fe20000000034 */
[C---:B---3--:R-:W-:Y:S01]  /*3560*/  FFMA R71, R30.reuse, R51, R68 ;  /* 0x000000331e477223 */ /* 0x048fe20000000044 */
[C---:B------:R-:W-:Y:S01]  /*3570*/  FFMA R75, R30.reuse, R43, R75 ;  /* 0x0000002b1e4b7223 */ /* 0x040fe2000000004b */
[C---:B------:R-:W-:Y:S01]  /*3580*/  FFMA R73, R30.reuse, R47, R151 ;  /* 0x0000002f1e497223 */ /* 0x040fe20000000097 */
[----:B------:R-:W-:Y:S01]  /*3590*/  FFMA R69, R30, R55, R69 ;  /* 0x000000371e457223 */ /* 0x000fe20000000045 */
[----:B------:R-:W-:Y:S01]  /*35a0*/  FFMA R74, R43, R31, R160 ;  /* 0x0000001f2b4a7223 */ /* 0x000fe200000000a0 */
[C---:B------:R-:W-:Y:S01]  /*35b0*/  FFMA R72, R31.reuse, R47, R72 ;  /* 0x0000002f1f487223 */ /* 0x040fe20000000048 */
[C---:B------:R-:W-:Y:S01]  /*35c0*/  FFMA R70, R31.reuse, R51, R86 ;  /* 0x000000331f467223 */ /* 0x040fe20000000056 */
[----:B------:R-:W-:Y:S01]  /*35d0*/  FFMA R68, R31, R55, R87 ;  /* 0x000000371f447223 */ /* 0x000fe20000000057 */
[C---:B----4-:R-:W-:Y:S01]  /*35e0*/  FFMA R35, R14.reuse, R43, R93 ;  /* 0x0000002b0e237223 */ /* 0x050fe2000000005d */
        /* <DEDUP_REMOVED lines=15> */
[C---:B-----5:R-:W-:Y:S01]  /*36e0*/  FFMA R150, R40.reuse, R43, R150 ;  /* 0x0000002b28967223 */ /* 0x060fe20000000096 */
[----:B------:R-:W-:Y:S01]  /*36f0*/  FFMA R151, R43, R41, R42 ;  /* 0x000000292b977223 */ /* 0x000fe2000000002a */
[CC--:B------:R-:W-:Y:S01]  /*3700*/  FFMA R152, R40.reuse, R47.reuse, R152 ;  /* 0x0000002f28987223 */ /* 0x0c0fe20000000098 */
[C---:B------:R-:W-:Y:S01]  /*3710*/  FFMA R153, R41.reuse, R47, R46 ;  /* 0x0000002f29997223 */ /* 0x040fe2000000002e */
[CC--:B------:R-:W-:Y:S01]  /*3720*/  FFMA R136, R40.reuse, R51.reuse, R136 ;  /* 0x0000003328887223 */ /* 0x0c0fe20000000088 */
[C---:B------:R-:W-:Y:S01]  /*3730*/  FFMA R137, R41.reuse, R51, R92 ;  /* 0x0000003329897223 */ /* 0x040fe2000000005c */
[-C--:B------:R-:W-:Y:S01]  /*3740*/  FFMA R2, R40, R55.reuse, R2 ;  /* 0x0000003728027223 */ /* 0x080fe20000000002 */
[----:B------:R-:W-:Y:S01]  /*3750*/  FFMA R115, R41, R55, R52 ;  /* 0x0000003729737223 */ /* 0x000fe20000000034 */
[----:B------:R-:W-:Y:S06]  /*3760*/  BRA.U UP1, `(.L_x_2) ;  /* 0xfffffff501947547 */ /* 0x000fec000b83ffff */
[----:B------:R-:W-:-:S05]  /*3770*/  UMOV UR5, URZ ;  /* 0x000000ff00057c82 */ /* 0x000fca0008000000 */
.L_x_3:
        /* <DEDUP_REMOVED lines=155> */
[----:B------:R-:W-:Y:S05]  /*4130*/  BRA.U UP0, `(.L_x_4) ;  /* 0xffffffc100e87547 */ /* 0x000fea000b83ffff */
[----:B------:R-:W-:Y:S01]  /*4140*/  USHF.L.U32 UR4, UR8, 0xe, URZ ;  /* 0x0000000e08047899 */ /* 0x000fe200080006ff */
[----:B------:R-:W0:Y:S01]  /*4150*/  LDC.64 R40, c[0x0][0x390] ;  /* 0x0000e400ff287b82 */ /* 0x000e220000000a00 */
[----:B------:R-:W-:Y:S02]  /*4160*/  SHF.L.U32 R98, R98, 0xd, RZ ;  /* 0x0000000d62627819 */ /* 0x000fe400000006ff */
[----:B------:R-:W-:-:S06]  /*4170*/  ULOP3.LUT UR4, UR4, 0x7ff00000, URZ, 0xc0, !UPT ;  /* 0x7ff0000004047892 */ /* 0x000fcc000f8ec0ff */
[----:B------:R-:W-:-:S04]  /*4180*/  MOV R43, UR4 ;  /* 0x00000004002b7c02 */ /* 0x000fc80008000f00 */
[----:B------:R-:W-:-:S04]  /*4190*/  LOP3.LUT R98, R43, 0xf0000, R98, 0xf8, !PT ;  /* 0x000f00002b627812 */ /* 0x000fc800078ef862 */
[----:B------:R-:W-:-:S04]  /*41a0*/  LOP3.LUT R98, R98, UR6, RZ, 0xfc, !PT ;  /* 0x0000000662627c12 */ /* 0x000fc8000f8efcff */
[----:B------:R-:W-:-:S05]  /*41b0*/  IADD3 R3, PT, PT, R98, R3, RZ ;  /* 0x0000000362037210 */ /* 0x000fca0007ffe0ff */
[----:B0-----:R-:W-:-:S05]  /*41c0*/  IMAD.WIDE.U32 R40, R3, 0x4, R40 ;  /* 0x0000000403287825 */ /* 0x001fca00078e0028 */
[----:B------:R-:W-:Y:S04]  /*41d0*/  STG.E desc[UR12][R40.64], R83 ;  /* 0x0000005328007986 */ /* 0x000fe8000c10190c */
        /* <DEDUP_REMOVED lines=126> */
[----:B------:R-:W-:Y:S01]  /*49c0*/  STG.E desc[UR12][R40.64+0x3c0c4], R116 ;  /* 0x03c0c47428007986 */ /* 0x000fe2000c10190c */
[----:B------:R-:W-:Y:S05]  /*49d0*/  EXIT ;  /* 0x000000000000794d */ /* 0x000fea0003800000 */
.L_x_5:
[----:B------:R-:W-:-:S00]  /*49e0*/  BRA `(.L_x_5) ;  /* 0xfffffffc00fc7947 */ /* 0x000fc0000383ffff */
[----:B------:R-:W-:-:S00]  /*49f0*/  NOP ;  /* 0x0000000000007918 */ /* 0x000fc00000000000 */
        /* <DEDUP_REMOVED lines=8> */
.L_x_6:


//--------------------- .nv.shared.mymatmul_kernel0 --------------------------
	.section	.nv.shared.mymatmul_kernel0,"aw",@nobits
	.sectionflags	@""
	.align	4
.nv.shared.mymatmul_kernel0:
	.zero		41984


//--------------------- .nv.shared.reserved.0     --------------------------
	.section	.nv.shared.reserved.0,"aw",@nobits
	.weak		__nv_reservedSMEM_offset_0_alias
	.size		__nv_reservedSMEM_offset_0_alias, 0, 64
	.other		__nv_reservedSMEM_offset_0_alias,@"STO_CUDA_RESERVED_SHARED STV_DEFAULT"
__nv_reservedSMEM_offset_0_alias:
	.zero		0
	.zero		64


//--------------------- .nv.constant0.mymatmul_kernel0 --------------------------
	.section	.nv.constant0.mymatmul_kernel0,"a",@progbits
	.sectionflags	@""
	.align	4
.nv.constant0.mymatmul_kernel0:
	.zero		920


//--------------------- SYMBOLS --------------------------

	.type		.nv.reservedSmem.offset0,@object
	.size		.nv.reservedSmem.offset0,0x4
	.type		.nv.reservedSmem.cap,@object
	.size		.nv.reservedSmem.cap,0x4
